//
// Generated by NVIDIA NVVM Compiler
//
// Compiler Build ID: CL-36424714
// Cuda compilation tools, release 13.0, V13.0.88
// Based on NVVM 20.0.0
//

.version 9.0
.target sm_100
.address_size 64

	// .globl	_Z6kernelPiS_S_
// _ZZ6kernelPiS_S_E5local has been demoted

.visible .entry _Z6kernelPiS_S_(
	.param .u64 .ptr .align 1 _Z6kernelPiS_S__param_0,
	.param .u64 .ptr .align 1 _Z6kernelPiS_S__param_1,
	.param .u64 .ptr .align 1 _Z6kernelPiS_S__param_2
)
{
	.reg .pred 	%p<94>;
	.reg .b32 	%r<153>;
	.reg .b64 	%rd<67>;
	// demoted variable
	.shared .align 4 .b8 _ZZ6kernelPiS_S_E5local[144];
	ld.param.u64 	%rd9, [_Z6kernelPiS_S__param_0];
	ld.param.u64 	%rd10, [_Z6kernelPiS_S__param_1];
	ld.param.u64 	%rd11, [_Z6kernelPiS_S__param_2];
	cvta.to.global.u64 	%rd1, %rd11;
	cvta.to.global.u64 	%rd2, %rd10;
	cvta.to.global.u64 	%rd3, %rd9;
	mov.u32 	%r1, %tid.x;
	mov.u32 	%r2, %tid.y;
	mov.u32 	%r23, %ctaid.x;
	mov.u32 	%r4, %ntid.x;
	mad.lo.s32 	%r24, %r23, %r4, %r1;
	mov.u32 	%r5, %ctaid.y;
	mov.u32 	%r6, %ntid.y;
	mad.lo.s32 	%r25, %r5, %r6, %r2;
	shl.b32 	%r26, %r24, 4;
	add.s32 	%r7, %r25, %r26;
	mul.wide.u32 	%rd12, %r7, 4;
	add.s64 	%rd4, %rd3, %rd12;
	st.global.u32 	[%rd4], %r7;
	mov.u32 	%r27, _ZZ6kernelPiS_S_E5local;
	mad.lo.s32 	%r8, %r1, 24, %r27;
	add.s32 	%r9, %r8, 24;
	shl.b32 	%r28, %r2, 2;
	add.s32 	%r10, %r9, %r28;
	st.shared.u32 	[%r10+4], %r7;
	setp.ne.s32 	%p2, %r23, 0;
	mov.u32 	%r29, %nctaid.x;
	add.s32 	%r11, %r29, -1;
	setp.lt.u32 	%p3, %r23, %r11;
	and.pred  	%p1, %p2, %p3;
	not.pred 	%p4, %p1;
	setp.eq.s32 	%p5, %r5, 0;
	add.s32 	%r12, %r27, %r28;
	add.s32 	%r31, %r7, -1;
	mul.wide.u32 	%rd13, %r31, 4;
	add.s64 	%rd5, %rd3, %rd13;
	add.s32 	%r32, %r7, -15;
	mul.wide.u32 	%rd14, %r32, 4;
	add.s64 	%rd6, %rd3, %rd14;
	or.pred  	%p6, %p5, %p4;
	@%p6 bra 	$L__BB0_18;
	mov.u32 	%r54, %nctaid.y;
	add.s32 	%r55, %r54, -1;
	setp.ge.u32 	%p28, %r5, %r55;
	@%p28 bra 	$L__BB0_47;
	setp.ne.s32 	%p77, %r1, 0;
	@%p77 bra 	$L__BB0_4;
	add.s32 	%r115, %r7, -16;
	mul.wide.u32 	%rd47, %r115, 4;
	add.s64 	%rd48, %rd3, %rd47;
	ld.global.u32 	%r116, [%rd48];
	st.shared.u32 	[%r12+4], %r116;
$L__BB0_4:
	add.s32 	%r13, %r4, -1;
	setp.ne.s32 	%p78, %r1, %r13;
	@%p78 bra 	$L__BB0_6;
	add.s32 	%r117, %r7, 16;
	mul.wide.u32 	%rd49, %r117, 4;
	add.s64 	%rd50, %rd3, %rd49;
	ld.global.u32 	%r118, [%rd50];
	st.shared.u32 	[%r10+28], %r118;
$L__BB0_6:
	setp.ne.s32 	%p79, %r2, 0;
	@%p79 bra 	$L__BB0_8;
	ld.global.u32 	%r119, [%rd5];
	st.shared.u32 	[%r9], %r119;
$L__BB0_8:
	add.s32 	%r14, %r6, -1;
	setp.ne.s32 	%p80, %r2, %r14;
	@%p80 bra 	$L__BB0_10;
	add.s32 	%r120, %r7, 1;
	mul.wide.u32 	%rd51, %r120, 4;
	add.s64 	%rd52, %rd3, %rd51;
	ld.global.u32 	%r121, [%rd52];
	st.shared.u32 	[%r10+8], %r121;
$L__BB0_10:
	or.b32  	%r122, %r2, %r1;
	setp.ne.s32 	%p81, %r122, 0;
	@%p81 bra 	$L__BB0_12;
	add.s32 	%r123, %r7, -17;
	mul.wide.u32 	%rd53, %r123, 4;
	add.s64 	%rd54, %rd3, %rd53;
	ld.global.u32 	%r124, [%rd54];
	st.shared.u32 	[%r10+-24], %r124;
$L__BB0_12:
	setp.ne.s32 	%p82, %r2, %r14;
	setp.ne.s32 	%p83, %r1, 0;
	or.pred  	%p84, %p83, %p82;
	@%p84 bra 	$L__BB0_14;
	ld.global.u32 	%r125, [%rd6];
	st.shared.u32 	[%r12+8], %r125;
$L__BB0_14:
	setp.ne.s32 	%p85, %r2, 0;
	setp.ne.s32 	%p86, %r1, %r14;
	or.pred  	%p87, %p85, %p86;
	@%p87 bra 	$L__BB0_16;
	add.s32 	%r126, %r7, 15;
	mul.wide.u32 	%rd55, %r126, 4;
	add.s64 	%rd56, %rd3, %rd55;
	ld.global.u32 	%r127, [%rd56];
	st.shared.u32 	[%r8+48], %r127;
$L__BB0_16:
	setp.ne.s32 	%p88, %r2, %r14;
	setp.ne.s32 	%p89, %r1, %r13;
	or.pred  	%p90, %p88, %p89;
	@%p90 bra 	$L__BB0_109;
	add.s32 	%r128, %r7, 17;
	mul.wide.u32 	%rd57, %r128, 4;
	add.s64 	%rd58, %rd3, %rd57;
	ld.global.u32 	%r129, [%rd58];
	st.shared.u32 	[%r10+32], %r129;
	bra.uni 	$L__BB0_109;
$L__BB0_18:
	setp.ne.s32 	%p7, %r23, 0;
	@%p7 bra 	$L__BB0_47;
	setp.ne.s32 	%p8, %r1, 0;
	@%p8 bra 	$L__BB0_21;
	ld.global.u32 	%r33, [%rd4+960];
	st.shared.u32 	[%r12+4], %r33;
$L__BB0_21:
	add.s32 	%r15, %r4, -1;
	setp.ne.s32 	%p9, %r1, %r15;
	@%p9 bra 	$L__BB0_23;
	ld.global.u32 	%r34, [%rd4+64];
	st.shared.u32 	[%r10+28], %r34;
$L__BB0_23:
	setp.ne.s32 	%p10, %r2, 0;
	@%p10 bra 	$L__BB0_27;
	setp.ne.s32 	%p11, %r5, 0;
	@%p11 bra 	$L__BB0_26;
	ld.global.u32 	%r36, [%rd4+60];
	st.shared.u32 	[%r9], %r36;
	bra.uni 	$L__BB0_27;
$L__BB0_26:
	ld.global.u32 	%r35, [%rd5];
	st.shared.u32 	[%r9], %r35;
$L__BB0_27:
	add.s32 	%r16, %r6, -1;
	setp.ne.s32 	%p12, %r2, %r16;
	@%p12 bra 	$L__BB0_31;
	mov.u32 	%r37, %nctaid.y;
	add.s32 	%r38, %r37, -1;
	setp.eq.s32 	%p13, %r5, %r38;
	@%p13 bra 	$L__BB0_30;
	ld.global.u32 	%r39, [%rd4+4];
	st.shared.u32 	[%r10+8], %r39;
	bra.uni 	$L__BB0_31;
$L__BB0_30:
	ld.global.u32 	%r40, [%rd6];
	st.shared.u32 	[%r10+8], %r40;
$L__BB0_31:
	or.b32  	%r41, %r2, %r1;
	setp.ne.s32 	%p14, %r41, 0;
	@%p14 bra 	$L__BB0_35;
	setp.ne.s32 	%p15, %r5, 0;
	@%p15 bra 	$L__BB0_34;
	ld.global.u32 	%r43, [%rd4+1020];
	st.shared.u32 	[%r10+-24], %r43;
	bra.uni 	$L__BB0_35;
$L__BB0_34:
	ld.global.u32 	%r42, [%rd4+956];
	st.shared.u32 	[%r10+-24], %r42;
$L__BB0_35:
	setp.ne.s32 	%p17, %r1, 0;
	or.pred  	%p18, %p17, %p12;
	@%p18 bra 	$L__BB0_39;
	mov.u32 	%r44, %nctaid.y;
	add.s32 	%r45, %r44, -1;
	setp.eq.s32 	%p19, %r5, %r45;
	@%p19 bra 	$L__BB0_38;
	ld.global.u32 	%r46, [%rd4+964];
	st.shared.u32 	[%r12+8], %r46;
	bra.uni 	$L__BB0_39;
$L__BB0_38:
	ld.global.u32 	%r47, [%rd4+900];
	st.shared.u32 	[%r12+8], %r47;
$L__BB0_39:
	setp.ne.s32 	%p20, %r2, 0;
	setp.ne.s32 	%p21, %r1, %r15;
	or.pred  	%p22, %p20, %p21;
	@%p22 bra 	$L__BB0_43;
	setp.ne.s32 	%p23, %r5, 0;
	@%p23 bra 	$L__BB0_42;
	ld.global.u32 	%r49, [%rd4+124];
	st.shared.u32 	[%r8+48], %r49;
	bra.uni 	$L__BB0_43;
$L__BB0_42:
	ld.global.u32 	%r48, [%rd4+60];
	st.shared.u32 	[%r8+48], %r48;
$L__BB0_43:
	or.pred  	%p26, %p21, %p12;
	@%p26 bra 	$L__BB0_47;
	mov.u32 	%r50, %nctaid.y;
	add.s32 	%r51, %r50, -1;
	setp.eq.s32 	%p27, %r5, %r51;
	@%p27 bra 	$L__BB0_46;
	ld.global.u32 	%r52, [%rd4+68];
	st.shared.u32 	[%r10+32], %r52;
	bra.uni 	$L__BB0_47;
$L__BB0_46:
	ld.global.u32 	%r53, [%rd4+68];
	st.shared.u32 	[%r10+32], %r53;
$L__BB0_47:
	setp.ne.s32 	%p29, %r23, %r11;
	add.s32 	%r56, %r7, 1;
	mul.wide.u32 	%rd15, %r56, 4;
	add.s64 	%rd7, %rd3, %rd15;
	add.s32 	%r57, %r7, -31;
	mul.wide.u32 	%rd16, %r57, 4;
	add.s64 	%rd8, %rd3, %rd16;
	@%p29 bra 	$L__BB0_76;
	setp.ne.s32 	%p30, %r1, 0;
	@%p30 bra 	$L__BB0_50;
	add.s32 	%r58, %r7, -16;
	mul.wide.u32 	%rd17, %r58, 4;
	add.s64 	%rd18, %rd3, %rd17;
	ld.global.u32 	%r59, [%rd18];
	st.shared.u32 	[%r12+4], %r59;
$L__BB0_50:
	add.s32 	%r17, %r4, -1;
	setp.ne.s32 	%p31, %r1, %r17;
	@%p31 bra 	$L__BB0_52;
	add.s32 	%r60, %r7, -240;
	mul.wide.u32 	%rd19, %r60, 4;
	add.s64 	%rd20, %rd3, %rd19;
	ld.global.u32 	%r61, [%rd20];
	st.shared.u32 	[%r10+28], %r61;
$L__BB0_52:
	setp.ne.s32 	%p32, %r2, 0;
	@%p32 bra 	$L__BB0_56;
	setp.ne.s32 	%p33, %r5, 0;
	@%p33 bra 	$L__BB0_55;
	ld.global.u32 	%r63, [%rd4+60];
	st.shared.u32 	[%r9], %r63;
	bra.uni 	$L__BB0_56;
$L__BB0_55:
	ld.global.u32 	%r62, [%rd5];
	st.shared.u32 	[%r9], %r62;
$L__BB0_56:
	add.s32 	%r18, %r6, -1;
	setp.ne.s32 	%p34, %r2, %r18;
	@%p34 bra 	$L__BB0_60;
	mov.u32 	%r64, %nctaid.y;
	add.s32 	%r65, %r64, -1;
	setp.eq.s32 	%p35, %r5, %r65;
	@%p35 bra 	$L__BB0_59;
	ld.global.u32 	%r66, [%rd7];
	st.shared.u32 	[%r10+8], %r66;
	bra.uni 	$L__BB0_60;
$L__BB0_59:
	ld.global.u32 	%r67, [%rd6];
	st.shared.u32 	[%r10+8], %r67;
$L__BB0_60:
	or.b32  	%r68, %r2, %r1;
	setp.ne.s32 	%p36, %r68, 0;
	@%p36 bra 	$L__BB0_64;
	setp.ne.s32 	%p37, %r5, 0;
	@%p37 bra 	$L__BB0_63;
	ld.global.u32 	%r71, [%rd5];
	st.shared.u32 	[%r10+-24], %r71;
	bra.uni 	$L__BB0_64;
$L__BB0_63:
	add.s32 	%r69, %r7, -17;
	mul.wide.u32 	%rd21, %r69, 4;
	add.s64 	%rd22, %rd3, %rd21;
	ld.global.u32 	%r70, [%rd22];
	st.shared.u32 	[%r10+-24], %r70;
$L__BB0_64:
	or.pred  	%p40, %p30, %p34;
	@%p40 bra 	$L__BB0_68;
	mov.u32 	%r72, %nctaid.y;
	add.s32 	%r73, %r72, -1;
	setp.eq.s32 	%p41, %r5, %r73;
	@%p41 bra 	$L__BB0_67;
	ld.global.u32 	%r74, [%rd6];
	st.shared.u32 	[%r12+8], %r74;
	bra.uni 	$L__BB0_68;
$L__BB0_67:
	ld.global.u32 	%r75, [%rd8];
	st.shared.u32 	[%r12+8], %r75;
$L__BB0_68:
	or.pred  	%p44, %p32, %p31;
	@%p44 bra 	$L__BB0_72;
	setp.ne.s32 	%p45, %r5, 0;
	@%p45 bra 	$L__BB0_71;
	add.s32 	%r78, %r7, -225;
	mul.wide.u32 	%rd25, %r78, 4;
	add.s64 	%rd26, %rd3, %rd25;
	ld.global.u32 	%r79, [%rd26];
	st.shared.u32 	[%r8+48], %r79;
	bra.uni 	$L__BB0_72;
$L__BB0_71:
	add.s32 	%r76, %r7, -241;
	mul.wide.u32 	%rd23, %r76, 4;
	add.s64 	%rd24, %rd3, %rd23;
	ld.global.u32 	%r77, [%rd24];
	st.shared.u32 	[%r8+48], %r77;
$L__BB0_72:
	setp.ne.s32 	%p46, %r2, %r18;
	setp.ne.s32 	%p47, %r1, %r17;
	or.pred  	%p48, %p47, %p46;
	@%p48 bra 	$L__BB0_76;
	mov.u32 	%r80, %nctaid.y;
	add.s32 	%r81, %r80, -1;
	setp.eq.s32 	%p49, %r5, %r81;
	@%p49 bra 	$L__BB0_75;
	add.s32 	%r82, %r7, -239;
	mul.wide.u32 	%rd27, %r82, 4;
	add.s64 	%rd28, %rd3, %rd27;
	ld.global.u32 	%r83, [%rd28];
	st.shared.u32 	[%r10+32], %r83;
	bra.uni 	$L__BB0_76;
$L__BB0_75:
	add.s32 	%r84, %r7, -255;
	mul.wide.u32 	%rd29, %r84, 4;
	add.s64 	%rd30, %rd3, %rd29;
	ld.global.u32 	%r85, [%rd30];
	st.shared.u32 	[%r10+32], %r85;
$L__BB0_76:
	setp.ne.s32 	%p50, %r5, 0;
	or.pred  	%p52, %p50, %p4;
	@%p52 bra 	$L__BB0_93;
	setp.ne.s32 	%p53, %r1, 0;
	@%p53 bra 	$L__BB0_79;
	add.s32 	%r86, %r7, -16;
	mul.wide.u32 	%rd31, %r86, 4;
	add.s64 	%rd32, %rd3, %rd31;
	ld.global.u32 	%r87, [%rd32];
	st.shared.u32 	[%r12+4], %r87;
$L__BB0_79:
	add.s32 	%r19, %r4, -1;
	setp.ne.s32 	%p54, %r1, %r19;
	@%p54 bra 	$L__BB0_81;
	add.s32 	%r88, %r7, 16;
	mul.wide.u32 	%rd33, %r88, 4;
	add.s64 	%rd34, %rd3, %rd33;
	ld.global.u32 	%r89, [%rd34];
	st.shared.u32 	[%r10+28], %r89;
$L__BB0_81:
	add.s32 	%r20, %r6, -1;
	setp.ne.s32 	%p55, %r2, %r20;
	@%p55 bra 	$L__BB0_83;
	ld.global.u32 	%r90, [%rd7];
	st.shared.u32 	[%r10+8], %r90;
$L__BB0_83:
	setp.ne.s32 	%p56, %r2, 0;
	@%p56 bra 	$L__BB0_85;
	ld.global.u32 	%r91, [%rd4+60];
	st.shared.u32 	[%r9], %r91;
$L__BB0_85:
	or.pred  	%p59, %p53, %p55;
	@%p59 bra 	$L__BB0_87;
	ld.global.u32 	%r92, [%rd6];
	st.shared.u32 	[%r12+8], %r92;
$L__BB0_87:
	or.pred  	%p62, %p55, %p54;
	@%p62 bra 	$L__BB0_89;
	add.s32 	%r93, %r7, 17;
	mul.wide.u32 	%rd35, %r93, 4;
	add.s64 	%rd36, %rd3, %rd35;
	ld.global.u32 	%r94, [%rd36];
	st.shared.u32 	[%r10+32], %r94;
$L__BB0_89:
	or.b32  	%r95, %r1, %r2;
	setp.ne.s32 	%p63, %r95, 0;
	@%p63 bra 	$L__BB0_91;
	ld.global.u32 	%r96, [%rd5];
	st.shared.u32 	[%r10+-24], %r96;
$L__BB0_91:
	setp.ne.s32 	%p64, %r2, 0;
	setp.ne.s32 	%p65, %r1, %r19;
	or.pred  	%p66, %p64, %p65;
	@%p66 bra 	$L__BB0_93;
	add.s32 	%r97, %r7, 31;
	mul.wide.u32 	%rd37, %r97, 4;
	add.s64 	%rd38, %rd3, %rd37;
	ld.global.u32 	%r98, [%rd38];
	st.shared.u32 	[%r8+48], %r98;
$L__BB0_93:
	@%p4 bra 	$L__BB0_109;
	mov.u32 	%r99, %nctaid.y;
	add.s32 	%r100, %r99, -1;
	setp.ne.s32 	%p68, %r5, %r100;
	@%p68 bra 	$L__BB0_109;
	setp.ne.s32 	%p69, %r1, 0;
	@%p69 bra 	$L__BB0_97;
	add.s32 	%r101, %r7, -16;
	mul.wide.u32 	%rd39, %r101, 4;
	add.s64 	%rd40, %rd3, %rd39;
	ld.global.u32 	%r102, [%rd40];
	st.shared.u32 	[%r12+4], %r102;
$L__BB0_97:
	add.s32 	%r21, %r4, -1;
	setp.ne.s32 	%p70, %r1, %r21;
	@%p70 bra 	$L__BB0_99;
	add.s32 	%r103, %r7, 16;
	mul.wide.u32 	%rd41, %r103, 4;
	add.s64 	%rd42, %rd3, %rd41;
	ld.global.u32 	%r104, [%rd42];
	st.shared.u32 	[%r10+28], %r104;
$L__BB0_99:
	setp.ne.s32 	%p71, %r2, 0;
	@%p71 bra 	$L__BB0_104;
	setp.ne.s32 	%p72, %r1, 0;
	ld.global.u32 	%r105, [%rd5];
	st.shared.u32 	[%r9], %r105;
	@%p72 bra 	$L__BB0_102;
	add.s32 	%r106, %r7, -17;
	mul.wide.u32 	%rd43, %r106, 4;
	add.s64 	%rd44, %rd3, %rd43;
	ld.global.u32 	%r107, [%rd44];
	st.shared.u32 	[_ZZ6kernelPiS_S_E5local], %r107;
$L__BB0_102:
	add.s32 	%r108, %r6, -1;
	setp.ne.s32 	%p73, %r1, %r108;
	@%p73 bra 	$L__BB0_104;
	add.s32 	%r109, %r7, 15;
	mul.wide.u32 	%rd45, %r109, 4;
	add.s64 	%rd46, %rd3, %rd45;
	ld.global.u32 	%r110, [%rd46];
	st.shared.u32 	[%r8+48], %r110;
$L__BB0_104:
	add.s32 	%r111, %r6, -1;
	setp.ne.s32 	%p74, %r2, %r111;
	@%p74 bra 	$L__BB0_109;
	setp.ne.s32 	%p75, %r1, 0;
	ld.global.u32 	%r112, [%rd6];
	st.shared.u32 	[%r10+8], %r112;
	@%p75 bra 	$L__BB0_107;
	ld.global.u32 	%r113, [%rd8];
	st.shared.u32 	[%r12+8], %r113;
$L__BB0_107:
	setp.ne.s32 	%p76, %r1, %r21;
	@%p76 bra 	$L__BB0_109;
	ld.global.u32 	%r114, [%rd7];
	st.shared.u32 	[%r10+32], %r114;
$L__BB0_109:
	bar.sync 	0;
	ld.shared.u32 	%r130, [%r10+-24];
	ld.shared.u32 	%r131, [%r10+-20];
	add.s32 	%r132, %r131, %r130;
	ld.shared.u32 	%r133, [%r10+-16];
	add.s32 	%r134, %r132, %r133;
	ld.shared.u32 	%r135, [%r10];
	add.s32 	%r136, %r134, %r135;
	ld.shared.u32 	%r137, [%r10+8];
	add.s32 	%r138, %r136, %r137;
	ld.shared.u32 	%r139, [%r10+24];
	add.s32 	%r140, %r138, %r139;
	ld.shared.u32 	%r141, [%r10+28];
	add.s32 	%r142, %r140, %r141;
	ld.shared.u32 	%r143, [%r10+32];
	add.s32 	%r22, %r142, %r143;
	setp.ne.s32 	%p91, %r130, 49;
	@%p91 bra 	$L__BB0_113;
	add.s32 	%r148, %r22, -388;
	setp.gt.u32 	%p93, %r148, -3;
	@%p93 bra 	$L__BB0_112;
	mul.wide.u32 	%rd65, %r7, 4;
	add.s64 	%rd66, %rd2, %rd65;
	mov.b32 	%r150, 48;
	st.global.u32 	[%rd66], %r150;
	ld.global.u32 	%r151, [%rd1];
	add.s32 	%r152, %r151, 1;
	st.global.u32 	[%rd1], %r152;
	bra.uni 	$L__BB0_116;
$L__BB0_112:
	mul.wide.u32 	%rd63, %r7, 4;
	add.s64 	%rd64, %rd2, %rd63;
	mov.b32 	%r149, 49;
	st.global.u32 	[%rd64], %r149;
	bra.uni 	$L__BB0_116;
$L__BB0_113:
	setp.ne.s32 	%p92, %r22, 387;
	@%p92 bra 	$L__BB0_115;
	mul.wide.u32 	%rd61, %r7, 4;
	add.s64 	%rd62, %rd2, %rd61;
	mov.b32 	%r145, 49;
	st.global.u32 	[%rd62], %r145;
	ld.global.u32 	%r146, [%rd1];
	add.s32 	%r147, %r146, 1;
	st.global.u32 	[%rd1], %r147;
	bra.uni 	$L__BB0_116;
$L__BB0_115:
	mul.wide.u32 	%rd59, %r7, 4;
	add.s64 	%rd60, %rd2, %rd59;
	mov.b32 	%r144, 48;
	st.global.u32 	[%rd60], %r144;
$L__BB0_116:
	ret;

}


// ===== COMPILED SASS (sm_100) =====

	.target	sm_100

	.elftype	@"ET_EXEC"


//--------------------- .note.nv.tkinfo           --------------------------
	.section	.note.nv.tkinfo,"",@"SHT_NOTE"
	.sectionflags	@"SHF_NOTE_NV_TKINFO"
	.tkinfo
        /*0018*/ 	.word	0x00000002
        /*0030*/ 	.string	""
        /*0030*/ 	.string	"ptxas"
        /*0030*/ 	.string	"Cuda compilation tools, release 13.0, V13.0.88"
        /*0030*/ 	.string	"Build cuda_13.0.r13.0/compiler.36424714_0"
        /*0030*/ 	.string	"-arch sm_100 -m 64 "



//--------------------- .note.nv.cuinfo           --------------------------
	.section	.note.nv.cuinfo,"",@"SHT_NOTE"
	.sectionflags	@"SHF_NOTE_NV_CUINFO"
        /*0018*/ 	.short	0x0002
        /*001a*/ 	.short	0x0064
        /*001c*/ 	.short	0x0082
	.zero		2


//--------------------- .nv.info                  --------------------------
	.section	.nv.info,"",@"SHT_CUDA_INFO"
	.align	4


	//----- nvinfo : EIATTR_REGCOUNT
	.align		4
        /*0000*/ 	.byte	0x04, 0x2f
        /*0002*/ 	.short	(.L_1 - .L_0)
	.align		4
.L_0:
        /*0004*/ 	.word	index@(_Z6kernelPiS_S_)
        /*0008*/ 	.word	0x00000020


	//----- nvinfo : EIATTR_FRAME_SIZE
	.align		4
.L_1:
        /*000c*/ 	.byte	0x04, 0x11
        /*000e*/ 	.short	(.L_3 - .L_2)
	.align		4
.L_2:
        /*0010*/ 	.word	index@(_Z6kernelPiS_S_)
        /*0014*/ 	.word	0x00000000


	//----- nvinfo : EIATTR_MIN_STACK_SIZE
	.align		4
.L_3:
        /*0018*/ 	.byte	0x04, 0x12
        /*001a*/ 	.short	(.L_5 - .L_4)
	.align		4
.L_4:
        /*001c*/ 	.word	index@(_Z6kernelPiS_S_)
        /*0020*/ 	.word	0x00000000
.L_5:


//--------------------- .nv.compat                --------------------------
	.section	.nv.compat,"",@"SHT_CUDA_COMPAT_INFO"
	.align	4
        /*0000*/ 	.byte	0x02, 0x09, 0x00, 0x00, 0x02, 0x02, 0x01, 0x00, 0x02, 0x05, 0x05, 0x00, 0x03, 0x07, 0x01, 0x01
        /*0010*/ 	.byte	0x02, 0x03, 0x00, 0x00, 0x02, 0x06, 0x01, 0x00, 0x04, 0x0b, 0x08, 0x00, 0x09, 0x00, 0x00, 0x00
        /*0020*/ 	.byte	0x00, 0x00, 0x00, 0x00


//--------------------- .nv.info._Z6kernelPiS_S_  --------------------------
	.section	.nv.info._Z6kernelPiS_S_,"",@"SHT_CUDA_INFO"
	.sectionflags	@""
	.align	4


	//----- nvinfo : EIATTR_CUDA_API_VERSION
	.align		4
        /*0000*/ 	.byte	0x04, 0x37
        /*0002*/ 	.short	(.L_7 - .L_6)
.L_6:
        /*0004*/ 	.word	0x00000082


	//----- nvinfo : EIATTR_KPARAM_INFO
	.align		4
.L_7:
        /*0008*/ 	.byte	0x04, 0x17
        /*000a*/ 	.short	(.L_9 - .L_8)
.L_8:
        /*000c*/ 	.word	0x00000000
        /*0010*/ 	.short	0x0002
        /*0012*/ 	.short	0x0010
        /*0014*/ 	.byte	0x00, 0xf5, 0x21, 0x00


	//----- nvinfo : EIATTR_KPARAM_INFO
	.align		4
.L_9:
        /*0018*/ 	.byte	0x04, 0x17
        /*001a*/ 	.short	(.L_11 - .L_10)
.L_10:
        /*001c*/ 	.word	0x00000000
        /*0020*/ 	.short	0x0001
        /*0022*/ 	.short	0x0008
        /*0024*/ 	.byte	0x00, 0xf5, 0x21, 0x00


	//----- nvinfo : EIATTR_KPARAM_INFO
	.align		4
.L_11:
        /*0028*/ 	.byte	0x04, 0x17
        /*002a*/ 	.short	(.L_13 - .L_12)
.L_12:
        /*002c*/ 	.word	0x00000000
        /*0030*/ 	.short	0x0000
        /*0032*/ 	.short	0x0000
        /*0034*/ 	.byte	0x00, 0xf5, 0x21, 0x00


	//----- nvinfo : EIATTR_SPARSE_MMA_MASK
	.align		4
.L_13:
        /*0038*/ 	.byte	0x03, 0x50
        /*003a*/ 	.short	0x0000


	//----- nvinfo : EIATTR_MAXREG_COUNT
	.align		4
        /*003c*/ 	.byte	0x03, 0x1b
        /*003e*/ 	.short	0x00ff


	//----- nvinfo : EIATTR_NUM_BARRIERS
	.align		4
        /*0040*/ 	.byte	0x02, 0x4c
        /*0042*/ 	.byte	0x01
	.zero		1


	//----- nvinfo : EIATTR_MERCURY_ISA_VERSION
	.align		4
        /*0044*/ 	.byte	0x03, 0x5f
        /*0046*/ 	.short	0x0101


	//----- nvinfo : EIATTR_VRC_CTA_INIT_COUNT
	.align		4
        /*0048*/ 	.byte	0x02, 0x4a
	.zero		1
	.zero		1


	//----- nvinfo : EIATTR_EXIT_INSTR_OFFSETS
	.align		4
        /*004c*/ 	.byte	0x04, 0x1c
        /*004e*/ 	.short	(.L_15 - .L_14)


	//   ....[0]....
.L_14:
        /*0050*/ 	.word	0x00001510


	//   ....[1]....
        /*0054*/ 	.word	0x00001560


	//   ....[2]....
        /*0058*/ 	.word	0x00001610


	//   ....[3]....
        /*005c*/ 	.word	0x00001660


	//----- nvinfo : EIATTR_CRS_STACK_SIZE
	.align		4
.L_15:
        /*0060*/ 	.byte	0x04, 0x1e
        /*0062*/ 	.short	(.L_17 - .L_16)
.L_16:
        /*0064*/ 	.word	0x00000000


	//----- nvinfo : EIATTR_CBANK_PARAM_SIZE
	.align		4
.L_17:
        /*0068*/ 	.byte	0x03, 0x19
        /*006a*/ 	.short	0x0018


	//----- nvinfo : EIATTR_PARAM_CBANK
	.align		4
        /*006c*/ 	.byte	0x04, 0x0a
        /*006e*/ 	.short	(.L_19 - .L_18)
	.align		4
.L_18:
        /*0070*/ 	.word	index@(.nv.constant0._Z6kernelPiS_S_)
        /*0074*/ 	.short	0x0380
        /*0076*/ 	.short	0x0018


	//----- nvinfo : EIATTR_SW_WAR
	.align		4
.L_19:
        /*0078*/ 	.byte	0x04, 0x36
        /*007a*/ 	.short	(.L_21 - .L_20)
.L_20:
        /*007c*/ 	.word	0x00000008
.L_21:


//--------------------- .nv.callgraph             --------------------------
	.section	.nv.callgraph,"",@"SHT_CUDA_CALLGRAPH"
	.align	4
	.sectionentsize	8
	.align		4
        /*0000*/ 	.word	0x00000000
	.align		4
        /*0004*/ 	.word	0xffffffff
	.align		4
        /*0008*/ 	.word	0x00000000
	.align		4
        /*000c*/ 	.word	0xfffffffe
	.align		4
        /*0010*/ 	.word	0x00000000
	.align		4
        /*0014*/ 	.word	0xfffffffd
	.align		4
        /*0018*/ 	.word	0x00000000
	.align		4
        /*001c*/ 	.word	0xfffffffc


//--------------------- .text._Z6kernelPiS_S_     --------------------------
	.section	.text._Z6kernelPiS_S_,"ax",@progbits
	.align	128
        .global         _Z6kernelPiS_S_
        .type           _Z6kernelPiS_S_,@function
        .size           _Z6kernelPiS_S_,(.L_x_34 - _Z6kernelPiS_S_)
        .other          _Z6kernelPiS_S_,@"STO_CUDA_ENTRY STV_DEFAULT"
_Z6kernelPiS_S_:
.text._Z6kernelPiS_S_:
[----:B------:R-:W-:Y:S01]  /*0000*/  LDC R1, c[0x0][0x37c] ;  /* 0x0000df00ff017b82 */ /* 0x000fe20000000800 */
[----:B------:R-:W0:Y:S07]  /*0010*/  S2R R7, SR_CgaCtaId ;  /* 0x0000000000077919 */ /* 0x000e2e0000008800 */
[----:B------:R-:W1:Y:S01]  /*0020*/  LDC R5, c[0x0][0x360] ;  /* 0x0000d800ff057b82 */ /* 0x000e620000000800 */
[----:B------:R-:W-:Y:S01]  /*0030*/  MOV R4, 0x400 ;  /* 0x0000040000047802 */ /* 0x000fe20000000f00 */
[----:B------:R-:W2:Y:S01]  /*0040*/  LDCU.64 UR6, c[0x0][0x358] ;  /* 0x00006b00ff0677ac */ /* 0x000ea20008000a00 */
[----:B------:R-:W1:Y:S01]  /*0050*/  S2R R0, SR_TID.X ;  /* 0x0000000000007919 */ /* 0x000e620000002100 */
[----:B------:R-:W-:Y:S01]  /*0060*/  BSSY.RECONVERGENT B0, `(.L_x_0) ;  /* 0x0000130000007945 */ /* 0x000fe20003800200 */
[----:B------:R-:W3:Y:S03]  /*0070*/  S2R R3, SR_TID.Y ;  /* 0x0000000000037919 */ /* 0x000ee60000002200 */
[----:B------:R-:W1:Y:S08]  /*0080*/  S2UR UR8, SR_CTAID.X ;  /* 0x00000000000879c3 */ /* 0x000e700000002500 */
[----:B------:R-:W4:Y:S08]  /*0090*/  S2UR UR9, SR_CTAID.Y ;  /* 0x00000000000979c3 */ /* 0x000f300000002600 */
[----:B------:R-:W4:Y:S01]  /*00a0*/  LDC R2, c[0x0][0x364] ;  /* 0x0000d900ff027b82 */ /* 0x000f220000000800 */
[----:B------:R-:W5:Y:S01]  /*00b0*/  LDCU UR4, c[0x0][0x370] ;  /* 0x00006e00ff0477ac */ /* 0x000f620008000800 */
[----:B0-----:R-:W-:-:S06]  /*00c0*/  LEA R4, R7, R4, 0x18 ;  /* 0x0000000407047211 */ /* 0x001fcc00078ec0ff */
[----:B------:R-:W0:Y:S01]  /*00d0*/  LDC.64 R8, c[0x0][0x380] ;  /* 0x0000e000ff087b82 */ /* 0x000e220000000a00 */
[----:B-1----:R-:W-:Y:S02]  /*00e0*/  IMAD R7, R5, UR8, R0 ;  /* 0x0000000805077c24 */ /* 0x002fe4000f8e0200 */
[--C-:B------:R-:W-:Y:S02]  /*00f0*/  IMAD R6, R0, 0x18, R4.reuse ;  /* 0x0000001800067824 */ /* 0x100fe400078e0204 */
[C---:B---3--:R-:W-:Y:S02]  /*0100*/  IMAD R25, R3.reuse, 0x4, R4 ;  /* 0x0000000403197824 */ /* 0x048fe400078e0204 */
[----:B------:R-:W-:Y:S01]  /*0110*/  IMAD R24, R3, 0x4, R6 ;  /* 0x0000000403187824 */ /* 0x000fe200078e0206 */
[----:B-----5:R-:W-:-:S04]  /*0120*/  UIADD3 UR4, UPT, UPT, UR4, -0x1, URZ ;  /* 0xffffffff04047890 */ /* 0x020fc8000fffe0ff */
[----:B------:R-:W-:Y:S01]  /*0130*/  UISETP.GE.U32.AND UP0, UPT, UR8, UR4, UPT ;  /* 0x000000040800728c */ /* 0x000fe2000bf06070 */
[----:B----4-:R-:W-:-:S03]  /*0140*/  IMAD R10, R2, UR9, R3 ;  /* 0x00000009020a7c24 */ /* 0x010fc6000f8e0203 */
[----:B------:R-:W-:Y:S01]  /*0150*/  UISETP.NE.AND UP0, UPT, UR8, URZ, !UP0 ;  /* 0x000000ff0800728c */ /* 0x000fe2000c705270 */
[----:B------:R-:W-:-:S03]  /*0160*/  IMAD R7, R7, 0x10, R10 ;  /* 0x0000001007077824 */ /* 0x000fc600078e020a */
[----:B------:R-:W-:Y:S01]  /*0170*/  UISETP.EQ.OR UP1, UPT, UR9, URZ, !UP0 ;  /* 0x000000ff0900728c */ /* 0x000fe2000c722670 */
[C-C-:B0-----:R-:W-:Y:S01]  /*0180*/  IMAD.WIDE.U32 R10, R7.reuse, 0x4, R8.reuse ;  /* 0x00000004070a7825 */ /* 0x141fe200078e0008 */
[----:B------:R0:W-:Y:S01]  /*0190*/  STS [R24+0x1c], R7 ;  /* 0x00001c0718007388 */ /* 0x0001e20000000800 */
[C---:B------:R-:W-:Y:S02]  /*01a0*/  IADD3 R15, PT, PT, R7.reuse, -0xf, RZ ;  /* 0xfffffff1070f7810 */ /* 0x040fe40007ffe0ff */
[----:B------:R-:W-:Y:S01]  /*01b0*/  VIADD R13, R7, 0xffffffff ;  /* 0xffffffff070d7836 */ /* 0x000fe20000000000 */
[----:B--2---:R0:W-:Y:S02]  /*01c0*/  STG.E desc[UR6][R10.64], R7 ;  /* 0x000000070a007986 */ /* 0x0041e4000c101906 */
[----:B------:R-:W-:-:S04]  /*01d0*/  IMAD.WIDE.U32 R14, R15, 0x4, R8 ;  /* 0x000000040f0e7825 */ /* 0x000fc800078e0008 */
[----:B------:R-:W-:Y:S01]  /*01e0*/  IMAD.WIDE.U32 R12, R13, 0x4, R8 ;  /* 0x000000040d0c7825 */ /* 0x000fe200078e0008 */
[----:B------:R-:W-:Y:S06]  /*01f0*/  BRA.U UP1, `(.L_x_1) ;  /* 0x0000000101b47547 */ /* 0x000fec000b800000 */
[----:B------:R-:W1:Y:S02]  /*0200*/  LDCU UR5, c[0x0][0x374] ;  /* 0x00006e80ff0577ac */ /* 0x000e640008000800 */
[----:B-1----:R-:W-:-:S04]  /*0210*/  UIADD3 UR5, UPT, UPT, UR5, -0x1, URZ ;  /* 0xffffffff05057890 */ /* 0x002fc8000fffe0ff */
[----:B------:R-:W-:-:S09]  /*0220*/  UISETP.GE.U32.AND UP1, UPT, UR9, UR5, UPT ;  /* 0x000000050900728c */ /* 0x000fd2000bf26070 */
[----:B------:R-:W-:Y:S05]  /*0230*/  BRA.U UP1, `(.L_x_2) ;  /* 0x0000000501b87547 */ /* 0x000fea000b800000 */
[----:B------:R-:W-:Y:S01]  /*0240*/  VIADD R2, R2, 0xffffffff ;  /* 0xffffffff02027836 */ /* 0x000fe20000000000 */
[C---:B------:R-:W-:Y:S01]  /*0250*/  ISETP.NE.AND P2, PT, R0.reuse, RZ, PT ;  /* 0x000000ff0000720c */ /* 0x040fe20003f45270 */
[----:B------:R-:W-:Y:S01]  /*0260*/  VIADD R5, R5, 0xffffffff ;  /* 0xffffffff05057836 */ /* 0x000fe20000000000 */
[C---:B------:R-:W-:Y:S02]  /*0270*/  LOP3.LUT P3, RZ, R3.reuse, R0, RZ, 0xfc, !PT ;  /* 0x0000000003ff7212 */ /* 0x040fe4000786fcff */
[CC--:B------:R-:W-:Y:S02]  /*0280*/  ISETP.NE.AND P1, PT, R0.reuse, R2.reuse, PT ;  /* 0x000000020000720c */ /* 0x0c0fe40003f25270 */
[----:B------:R-:W-:Y:S02]  /*0290*/  ISETP.NE.AND P0, PT, R0, R5, PT ;  /* 0x000000050000720c */ /* 0x000fe40003f05270 */
[C---:B------:R-:W-:Y:S02]  /*02a0*/  ISETP.NE.AND P4, PT, R3.reuse, R2, PT ;  /* 0x000000020300720c */ /* 0x040fe40003f85270 */
[----:B------:R-:W-:-:S02]  /*02b0*/  ISETP.NE.OR P1, PT, R3, RZ, P1 ;  /* 0x000000ff0300720c */ /* 0x000fc40000f25670 */
[----:B------:R-:W-:Y:S02]  /*02c0*/  ISETP.NE.AND P6, PT, R3, RZ, PT ;  /* 0x000000ff0300720c */ /* 0x000fe40003fc5270 */
[C---:B------:R-:W-:Y:S01]  /*02d0*/  @!P2 IADD3 R21, PT, PT, R7.reuse, -0x10, RZ ;  /* 0xfffffff00715a810 */ /* 0x040fe20007ffe0ff */
[----:B------:R-:W-:Y:S01]  /*02e0*/  @!P3 VIADD R5, R7, 0xffffffef ;  /* 0xffffffef0705b836 */ /* 0x000fe20000000000 */
[----:B------:R-:W-:-:S03]  /*02f0*/  ISETP.NE.OR P5, PT, R0, RZ, P4 ;  /* 0x000000ff0000720c */ /* 0x000fc600027a5670 */
[C---:B------:R-:W-:Y:S02]  /*0300*/  @!P0 VIADD R19, R7.reuse, 0x10 ;  /* 0x0000001007138836 */ /* 0x040fe40000000000 */
[----:B0-----:R-:W-:Y:S02]  /*0310*/  @!P4 VIADD R11, R7, 0x1 ;  /* 0x00000001070bc836 */ /* 0x001fe40000000000 */
[--C-:B------:R-:W-:Y:S01]  /*0320*/  @!P2 IMAD.WIDE.U32 R20, R21, 0x4, R8.reuse ;  /* 0x000000041514a825 */ /* 0x100fe200078e0008 */
[----:B------:R-:W-:Y:S01]  /*0330*/  @!P1 IADD3 R17, PT, PT, R7, 0xf, RZ ;  /* 0x0000000f07119810 */ /* 0x000fe20007ffe0ff */
[----:B------:R-:W2:Y:S02]  /*0340*/  @!P6 LDG.E R13, desc[UR6][R12.64] ;  /* 0x000000060c0de981 */ /* 0x000ea4000c1e1900 */
[--C-:B------:R-:W-:Y:S02]  /*0350*/  @!P0 IMAD.WIDE.U32 R18, R19, 0x4, R8.reuse ;  /* 0x0000000413128825 */ /* 0x100fe400078e0008 */
[----:B------:R-:W3:Y:S02]  /*0360*/  @!P2 LDG.E R20, desc[UR6][R20.64] ;  /* 0x000000061414a981 */ /* 0x000ee4000c1e1900 */
[----:B------:R-:W-:-:S02]  /*0370*/  @!P4 IMAD.WIDE.U32 R10, R11, 0x4, R8 ;  /* 0x000000040b0ac825 */ /* 0x000fc400078e0008 */
[----:B------:R-:W4:Y:S02]  /*0380*/  @!P0 LDG.E R19, desc[UR6][R18.64] ;  /* 0x0000000612138981 */ /* 0x000f24000c1e1900 */
[--C-:B------:R-:W-:Y:S02]  /*0390*/  @!P3 IMAD.WIDE.U32 R4, R5, 0x4, R8.reuse ;  /* 0x000000040504b825 */ /* 0x100fe400078e0008 */
[----:B------:R-:W5:Y:S02]  /*03a0*/  @!P4 LDG.E R11, desc[UR6][R10.64] ;  /* 0x000000060a0bc981 */ /* 0x000f64000c1e1900 */
[----:B------:R-:W-:Y:S02]  /*03b0*/  @!P1 IMAD.WIDE.U32 R16, R17, 0x4, R8 ;  /* 0x0000000411109825 */ /* 0x000fe400078e0008 */
[----:B------:R-:W5:Y:S04]  /*03c0*/  @!P3 LDG.E R5, desc[UR6][R4.64] ;  /* 0x000000060405b981 */ /* 0x000f68000c1e1900 */
[----:B------:R-:W5:Y:S04]  /*03d0*/  @!P5 LDG.E R14, desc[UR6][R14.64] ;  /* 0x000000060e0ed981 */ /* 0x000f68000c1e1900 */
[----:B------:R-:W5:Y:S04]  /*03e0*/  @!P1 LDG.E R17, desc[UR6][R16.64] ;  /* 0x0000000610119981 */ /* 0x000f68000c1e1900 */
[----:B---3--:R0:W-:Y:S04]  /*03f0*/  @!P2 STS [R25+0x4], R20 ;  /* 0x000004141900a388 */ /* 0x0081e80000000800 */
[----:B----4-:R0:W-:Y:S04]  /*0400*/  @!P0 STS [R24+0x34], R19 ;  /* 0x0000341318008388 */ /* 0x0101e80000000800 */
[----:B--2---:R0:W-:Y:S04]  /*0410*/  @!P6 STS [R6+0x18], R13 ;  /* 0x0000180d0600e388 */ /* 0x0041e80000000800 */
[----:B-----5:R0:W-:Y:S04]  /*0420*/  @!P4 STS [R24+0x20], R11 ;  /* 0x0000200b1800c388 */ /* 0x0201e80000000800 */
[----:B------:R0:W-:Y:S04]  /*0430*/  @!P3 STS [R24], R5 ;  /* 0x000000051800b388 */ /* 0x0001e80000000800 */
[----:B------:R0:W-:Y:S04]  /*0440*/  @!P5 STS [R25+0x8], R14 ;  /* 0x0000080e1900d388 */ /* 0x0001e80000000800 */
[----:B------:R0:W-:Y:S01]  /*0450*/  @!P1 STS [R6+0x30], R17 ;  /* 0x0000301106009388 */ /* 0x0001e20000000800 */
[----:B------:R-:W-:-:S13]  /*0460*/  ISETP.NE.OR P0, PT, R3, R2, P0 ;  /* 0x000000020300720c */ /* 0x000fda0000705670 */
[----:B0-----:R-:W-:Y:S05]  /*0470*/  @P0 BRA `(.L_x_3) ;  /* 0x0000000c00b80947 */ /* 0x001fea0003800000 */
[----:B------:R-:W-:-:S04]  /*0480*/  VIADD R3, R7, 0x11 ;  /* 0x0000001107037836 */ /* 0x000fc80000000000 */
[----:B------:R-:W-:-:S06]  /*0490*/  IMAD.WIDE.U32 R8, R3, 0x4, R8 ;  /* 0x0000000403087825 */ /* 0x000fcc00078e0008 */
[----:B------:R-:W2:Y:S04]  /*04a0*/  LDG.E R9, desc[UR6][R8.64] ;  /* 0x0000000608097981 */ /* 0x000ea8000c1e1900 */
[----:B--2---:R0:W-:Y:S01]  /*04b0*/  STS [R24+0x38], R9 ;  /* 0x0000380918007388 */ /* 0x0041e20000000800 */
[----:B------:R-:W-:Y:S05]  /*04c0*/  BRA `(.L_x_3) ;  /* 0x0000000c00a47947 */ /* 0x000fea0003800000 */
.L_x_1:
[----:B------:R-:W-:-:S09]  /*04d0*/  UISETP.NE.AND UP1, UPT, UR8, URZ, UPT ;  /* 0x000000ff0800728c */ /* 0x000fd2000bf25270 */
[----:B------:R-:W-:Y:S05]  /*04e0*/  BRA.U UP1, `(.L_x_2) ;  /* 0x00000005010c7547 */ /* 0x000fea000b800000 */
[----:B------:R-:W-:Y:S01]  /*04f0*/  VIADD R19, R5, 0xffffffff ;  /* 0xffffffff05137836 */ /* 0x000fe20000000000 */
[----:B------:R-:W-:-:S04]  /*0500*/  ISETP.NE.AND P1, PT, R0, RZ, PT ;  /* 0x000000ff0000720c */ /* 0x000fc80003f25270 */
[----:B------:R-:W-:-:S09]  /*0510*/  ISETP.NE.AND P5, PT, R0, R19, PT ;  /* 0x000000130000720c */ /* 0x000fd20003fa5270 */
[----:B------:R-:W2:Y:S04]  /*0520*/  @!P1 LDG.E R16, desc[UR6][R10.64+0x3c0] ;  /* 0x0003c0060a109981 */ /* 0x000ea8000c1e1900 */
[----:B------:R-:W3:Y:S01]  /*0530*/  @!P5 LDG.E R17, desc[UR6][R10.64+0x40] ;  /* 0x000040060a11d981 */ /* 0x000ee2000c1e1900 */
[C---:B------:R-:W-:Y:S01]  /*0540*/  ISETP.NE.AND P6, PT, R3.reuse, RZ, PT ;  /* 0x000000ff0300720c */ /* 0x040fe20003fc5270 */
[----:B------:R-:W-:Y:S01]  /*0550*/  VIADD R18, R2, 0xffffffff ;  /* 0xffffffff02127836 */ /* 0x000fe20000000000 */
[----:B------:R-:W-:Y:S01]  /*0560*/  BSSY.RECONVERGENT B1, `(.L_x_4) ;  /* 0x000000e000017945 */ /* 0x000fe20003800200 */
[----:B------:R-:W-:-:S03]  /*0570*/  ISETP.NE.OR P3, PT, R3, RZ, P5 ;  /* 0x000000ff0300720c */ /* 0x000fc60002f65670 */
[----:B------:R-:W-:-:S04]  /*0580*/  ISETP.NE.AND P4, PT, R3, R18, PT ;  /* 0x000000120300720c */ /* 0x000fc80003f85270 */
[C---:B------:R-:W-:Y:S02]  /*0590*/  ISETP.NE.OR P0, PT, R0.reuse, R19, P4 ;  /* 0x000000130000720c */ /* 0x040fe40002705670 */
[----:B------:R-:W-:Y:S01]  /*05a0*/  ISETP.NE.OR P2, PT, R0, RZ, P4 ;  /* 0x000000ff0000720c */ /* 0x000fe20002745670 */
[----:B--2---:R1:W-:Y:S01]  /*05b0*/  @!P1 STS [R25+0x4], R16 ;  /* 0x0000041019009388 */ /* 0x0043e20000000800 */
[----:B------:R-:W-:-:S03]  /*05c0*/  LOP3.LUT P1, RZ, R3, R0, RZ, 0xfc, !PT ;  /* 0x0000000003ff7212 */ /* 0x000fc6000782fcff */
[----:B---3--:R1:W-:Y:S01]  /*05d0*/  @!P5 STS [R24+0x34], R17 ;  /* 0x000034111800d388 */ /* 0x0083e20000000800 */
[----:B------:R-:W-:Y:S09]  /*05e0*/  @P6 BRA `(.L_x_5) ;  /* 0x0000000000146947 */ /* 0x000ff20003800000 */
[----:B------:R-:W-:-:S13]  /*05f0*/  ISETP.NE.AND P5, PT, RZ, UR9, PT ;  /* 0x00000009ff007c0c */ /* 0x000fda000bfa5270 */
[----:B-1----:R-:W2:Y:S04]  /*0600*/  @!P5 LDG.E R17, desc[UR6][R10.64+0x3c] ;  /* 0x00003c060a11d981 */ /* 0x002ea8000c1e1900 */
[----:B------:R-:W3:Y:S04]  /*0610*/  @P5 LDG.E R19, desc[UR6][R12.64] ;  /* 0x000000060c135981 */ /* 0x000ee8000c1e1900 */
[----:B--2---:R2:W-:Y:S04]  /*0620*/  @!P5 STS [R6+0x18], R17 ;  /* 0x000018110600d388 */ /* 0x0045e80000000800 */
[----:B---3--:R2:W-:Y:S02]  /*0630*/  @P5 STS [R6+0x18], R19 ;  /* 0x0000181306005388 */ /* 0x0085e40000000800 */
.L_x_5:
[----:B------:R-:W-:Y:S05]  /*0640*/  BSYNC.RECONVERGENT B1 ;  /* 0x0000000000017941 */ /* 0x000fea0003800200 */
.L_x_4:
[----:B------:R-:W-:Y:S04]  /*0650*/  BSSY.RECONVERGENT B1, `(.L_x_6) ;  /* 0x0000009000017945 */ /* 0x000fe80003800200 */
[----:B------:R-:W-:Y:S05]  /*0660*/  @P4 BRA `(.L_x_7) ;  /* 0x00000000001c4947 */ /* 0x000fea0003800000 */
[----:B-1----:R-:W1:Y:S02]  /*0670*/  LDC R16, c[0x0][0x374] ;  /* 0x0000dd00ff107b82 */ /* 0x002e640000000800 */
[----:B-1----:R-:W-:-:S04]  /*0680*/  IADD3 R16, PT, PT, R16, -0x1, RZ ;  /* 0xffffffff10107810 */ /* 0x002fc80007ffe0ff */
[----:B------:R-:W-:-:S13]  /*0690*/  ISETP.NE.AND P4, PT, R16, UR9, PT ;  /* 0x0000000910007c0c */ /* 0x000fda000bf85270 */
[----:B--2---:R-:W2:Y:S04]  /*06a0*/  @P4 LDG.E R17, desc[UR6][R10.64+0x4] ;  /* 0x000004060a114981 */ /* 0x004ea8000c1e1900 */
[----:B------:R-:W3:Y:S04]  /*06b0*/  @!P4 LDG.E R19, desc[UR6][R14.64] ;  /* 0x000000060e13c981 */ /* 0x000ee8000c1e1900 */
[----:B--2---:R4:W-:Y:S04]  /*06c0*/  @P4 STS [R24+0x20], R17 ;  /* 0x0000201118004388 */ /* 0x0049e80000000800 */
[----:B---3--:R4:W-:Y:S02]  /*06d0*/  @!P4 STS [R24+0x20], R19 ;  /* 0x000020131800c388 */ /* 0x0089e40000000800 */
.L_x_7:
[----:B------:R-:W-:Y:S05]  /*06e0*/  BSYNC.RECONVERGENT B1 ;  /* 0x0000000000017941 */ /* 0x000fea0003800200 */
.L_x_6:
[----:B------:R-:W-:Y:S04]  /*06f0*/  BSSY.RECONVERGENT B1, `(.L_x_8) ;  /* 0x0000007000017945 */ /* 0x000fe80003800200 */
[----:B------:R-:W-:Y:S05]  /*0700*/  @P1 BRA `(.L_x_9) ;  /* 0x0000000000141947 */ /* 0x000fea0003800000 */
[----:B------:R-:W-:-:S13]  /*0710*/  ISETP.NE.AND P1, PT, RZ, UR9, PT ;  /* 0x00000009ff007c0c */ /* 0x000fda000bf25270 */
[----:B-12-4-:R-:W2:Y:S04]  /*0720*/  @!P1 LDG.E R17, desc[UR6][R10.64+0x3fc] ;  /* 0x0003fc060a119981 */ /* 0x016ea8000c1e1900 */
[----:B------:R-:W3:Y:S04]  /*0730*/  @P1 LDG.E R19, desc[UR6][R10.64+0x3bc] ;  /* 0x0003bc060a131981 */ /* 0x000ee8000c1e1900 */
[----:B--2---:R1:W-:Y:S04]  /*0740*/  @!P1 STS [R24], R17 ;  /* 0x0000001118009388 */ /* 0x0043e80000000800 */
[----:B---3--:R1:W-:Y:S02]  /*0750*/  @P1 STS [R24], R19 ;  /* 0x0000001318001388 */ /* 0x0083e40000000800 */
.L_x_9:
[----:B------:R-:W-:Y:S05]  /*0760*/  BSYNC.RECONVERGENT B1 ;  /* 0x0000000000017941 */ /* 0x000fea0003800200 */
.L_x_8:
[----:B------:R-:W-:Y:S04]  /*0770*/  BSSY.RECONVERGENT B1, `(.L_x_10) ;  /* 0x0000009000017945 */ /* 0x000fe80003800200 */
[----:B------:R-:W-:Y:S05]  /*0780*/  @P2 BRA `(.L_x_11) ;  /* 0x00000000001c2947 */ /* 0x000fea0003800000 */
[----:B-1----:R-:W1:Y:S02]  /*0790*/  LDC R16, c[0x0][0x374] ;  /* 0x0000dd00ff107b82 */ /* 0x002e640000000800 */
[----:B-1----:R-:W-:-:S05]  /*07a0*/  VIADD R16, R16, 0xffffffff ;  /* 0xffffffff10107836 */ /* 0x002fca0000000000 */
[----:B------:R-:W-:-:S13]  /*07b0*/  ISETP.NE.AND P1, PT, R16, UR9, PT ;  /* 0x0000000910007c0c */ /* 0x000fda000bf25270 */
[----:B------:R-:W3:Y:S04]  /*07c0*/  @P1 LDG.E R16, desc[UR6][R10.64+0x3c4] ;  /* 0x0003c4060a101981 */ /* 0x000ee8000c1e1900 */
[----:B------:R-:W5:Y:S04]  /*07d0*/  @!P1 LDG.E R18, desc[UR6][R10.64+0x384] ;  /* 0x000384060a129981 */ /* 0x000f68000c1e1900 */
[----:B---3--:R3:W-:Y:S04]  /*07e0*/  @P1 STS [R25+0x8], R16 ;  /* 0x0000081019001388 */ /* 0x0087e80000000800 */
[----:B-----5:R3:W-:Y:S02]  /*07f0*/  @!P1 STS [R25+0x8], R18 ;  /* 0x0000081219009388 */ /* 0x0207e40000000800 */
.L_x_11:
[----:B------:R-:W-:Y:S05]  /*0800*/  BSYNC.RECONVERGENT B1 ;  /* 0x0000000000017941 */ /* 0x000fea0003800200 */
.L_x_10:
[----:B------:R-:W-:Y:S04]  /*0810*/  BSSY.RECONVERGENT B1, `(.L_x_12) ;  /* 0x0000007000017945 */ /* 0x000fe80003800200 */
[----:B------:R-:W-:Y:S05]  /*0820*/  @P3 BRA `(.L_x_13) ;  /* 0x0000000000143947 */ /* 0x000fea0003800000 */
[----:B------:R-:W-:-:S13]  /*0830*/  ISETP.NE.AND P1, PT, RZ, UR9, PT ;  /* 0x00000009ff007c0c */ /* 0x000fda000bf25270 */
[----:B-12-4-:R-:W2:Y:S04]  /*0840*/  @!P1 LDG.E R17, desc[UR6][R10.64+0x7c] ;  /* 0x00007c060a119981 */ /* 0x016ea8000c1e1900 */
[----:B------:R-:W4:Y:S04]  /*0850*/  @P1 LDG.E R19, desc[UR6][R10.64+0x3c] ;  /* 0x00003c060a131981 */ /* 0x000f28000c1e1900 */
[----:B--2---:R1:W-:Y:S04]  /*0860*/  @!P1 STS [R6+0x30], R17 ;  /* 0x0000301106009388 */ /* 0x0043e80000000800 */
[----:B----4-:R1:W-:Y:S02]  /*0870*/  @P1 STS [R6+0x30], R19 ;  /* 0x0000301306001388 */ /* 0x0103e40000000800 */
.L_x_13:
[----:B------:R-:W-:Y:S05]  /*0880*/  BSYNC.RECONVERGENT B1 ;  /* 0x0000000000017941 */ /* 0x000fea0003800200 */
.L_x_12:
[----:B------:R-:W-:Y:S04]  /*0890*/  BSSY.RECONVERGENT B1, `(.L_x_2) ;  /* 0x0000008000017945 */ /* 0x000fe80003800200 */
[----:B------:R-:W-:Y:S05]  /*08a0*/  @P0 BRA `(.L_x_14) ;  /* 0x0000000000180947 */ /* 0x000fea0003800000 */
[----:B-12-4-:R-:W2:Y:S01]  /*08b0*/  LDG.E R17, desc[UR6][R10.64+0x44] ;  /* 0x000044060a117981 */ /* 0x016ea2000c1e1900 */
[----:B---3--:R-:W1:Y:S02]  /*08c0*/  LDC R16, c[0x0][0x374] ;  /* 0x0000dd00ff107b82 */ /* 0x008e640000000800 */
[----:B-1----:R-:W-:-:S05]  /*08d0*/  VIADD R16, R16, 0xffffffff ;  /* 0xffffffff10107836 */ /* 0x002fca0000000000 */
[----:B------:R-:W-:-:S13]  /*08e0*/  ISETP.NE.AND P0, PT, R16, UR9, PT ;  /* 0x0000000910007c0c */ /* 0x000fda000bf05270 */
[----:B--2---:R1:W-:Y:S04]  /*08f0*/  @P0 STS [R24+0x38], R17 ;  /* 0x0000381118000388 */ /* 0x0043e80000000800 */
[----:B------:R1:W-:Y:S02]  /*0900*/  @!P0 STS [R24+0x38], R17 ;  /* 0x0000381118008388 */ /* 0x0003e40000000800 */
.L_x_14:
[----:B------:R-:W-:Y:S05]  /*0910*/  BSYNC.RECONVERGENT B1 ;  /* 0x0000000000017941 */ /* 0x000fea0003800200 */
.L_x_2:
[----:B------:R-:W-:Y:S01]  /*0920*/  UISETP.NE.AND UP1, UPT, UR8, UR4, UPT ;  /* 0x000000040800728c */ /* 0x000fe2000bf25270 */
[C---:B-12-4-:R-:W-:Y:S01]  /*0930*/  IADD3 R19, PT, PT, R7.reuse, -0x1f, RZ ;  /* 0xffffffe107137810 */ /* 0x056fe20007ffe0ff */
[----:B------:R-:W-:-:S04]  /*0940*/  VIADD R17, R7, 0x1 ;  /* 0x0000000107117836 */ /* 0x000fc80000000000 */
[----:B---3--:R-:W-:-:S04]  /*0950*/  IMAD.WIDE.U32 R16, R17, 0x4, R8 ;  /* 0x0000000411107825 */ /* 0x008fc800078e0008 */
[----:B------:R-:W-:Y:S01]  /*0960*/  IMAD.WIDE.U32 R18, R19, 0x4, R8 ;  /* 0x0000000413127825 */ /* 0x000fe200078e0008 */
[----:B------:R-:W-:Y:S06]  /*0970*/  BRA.U UP1, `(.L_x_15) ;  /* 0x0000000501487547 */ /* 0x000fec000b800000 */
[----:B------:R-:W-:Y:S01]  /*0980*/  VIADD R27, R5, 0xffffffff ;  /* 0xffffffff051b7836 */ /* 0x000fe20000000000 */
[----:B------:R-:W-:-:S04]  /*0990*/  ISETP.NE.AND P1, PT, R0, RZ, PT ;  /* 0x000000ff0000720c */ /* 0x000fc80003f25270 */
[----:B------:R-:W-:-:S09]  /*09a0*/  ISETP.NE.AND P5, PT, R0, R27, PT ;  /* 0x0000001b0000720c */ /* 0x000fd20003fa5270 */
[----:B------:R-:W-:-:S04]  /*09b0*/  @!P1 VIADD R21, R7, 0xfffffff0 ;  /* 0xfffffff007159836 */ /* 0x000fc80000000000 */
[----:B------:R-:W-:Y:S02]  /*09c0*/  @!P5 VIADD R23, R7, 0xffffff10 ;  /* 0xffffff100717d836 */ /* 0x000fe40000000000 */
[----:B------:R-:W-:-:S04]  /*09d0*/  @!P1 IMAD.WIDE.U32 R20, R21, 0x4, R8 ;  /* 0x0000000415149825 */ /* 0x000fc800078e0008 */
[----:B------:R-:W-:Y:S02]  /*09e0*/  @!P5 IMAD.WIDE.U32 R22, R23, 0x4, R8 ;  /* 0x000000041716d825 */ /* 0x000fe400078e0008 */
[----:B------:R-:W2:Y:S04]  /*09f0*/  @!P1 LDG.E R20, desc[UR6][R20.64] ;  /* 0x0000000614149981 */ /* 0x000ea8000c1e1900 */
[----:B------:R-:W3:Y:S01]  /*0a00*/  @!P5 LDG.E R23, desc[UR6][R22.64] ;  /* 0x000000061617d981 */ /* 0x000ee2000c1e1900 */
[C---:B------:R-:W-:Y:S01]  /*0a10*/  ISETP.NE.AND P6, PT, R3.reuse, RZ, PT ;  /* 0x000000ff0300720c */ /* 0x040fe20003fc5270 */
[----:B------:R-:W-:Y:S01]  /*0a20*/  BSSY.RECONVERGENT B1, `(.L_x_16) ;  /* 0x000000f000017945 */ /* 0x000fe20003800200 */
[----:B------:R-:W-:Y:S02]  /*0a30*/  IADD3 R26, PT, PT, R2, -0x1, RZ ;  /* 0xffffffff021a7810 */ /* 0x000fe40007ffe0ff */
[----:B------:R-:W-:-:S02]  /*0a40*/  LOP3.LUT P3, RZ, R3, R0, RZ, 0xfc, !PT ;  /* 0x0000000003ff7212 */ /* 0x000fc4000786fcff */
[----:B------:R-:W-:-:S04]  /*0a50*/  ISETP.NE.AND P4, PT, R3, R26, PT ;  /* 0x0000001a0300720c */ /* 0x000fc80003f85270 */
[C---:B------:R-:W-:Y:S02]  /*0a60*/  ISETP.NE.OR P0, PT, R0.reuse, R27, P4 ;  /* 0x0000001b0000720c */ /* 0x040fe40002705670 */
[----:B------:R-:W-:Y:S01]  /*0a70*/  ISETP.NE.OR P2, PT, R0, RZ, P4 ;  /* 0x000000ff0000720c */ /* 0x000fe20002745670 */
[----:B--2---:R1:W-:Y:S01]  /*0a80*/  @!P1 STS [R25+0x4], R20 ;  /* 0x0000041419009388 */ /* 0x0043e20000000800 */
[----:B------:R-:W-:-:S03]  /*0a90*/  ISETP.NE.OR P1, PT, R3, RZ, P5 ;  /* 0x000000ff0300720c */ /* 0x000fc60002f25670 */
[----:B---3--:R1:W-:Y:S01]  /*0aa0*/  @!P5 STS [R24+0x34], R23 ;  /* 0x000034171800d388 */ /* 0x0083e20000000800 */
[----:B------:R-:W-:Y:S09]  /*0ab0*/  @P6 BRA `(.L_x_17) ;  /* 0x0000000000146947 */ /* 0x000ff20003800000 */
[----:B------:R-:W-:-:S13]  /*0ac0*/  ISETP.NE.AND P5, PT, RZ, UR9, PT ;  /* 0x00000009ff007c0c */ /* 0x000fda000bfa5270 */
[----:B------:R-:W2:Y:S04]  /*0ad0*/  @!P5 LDG.E R21, desc[UR6][R10.64+0x3c] ;  /* 0x00003c060a15d981 */ /* 0x000ea8000c1e1900 */
[----:B-1----:R-:W3:Y:S04]  /*0ae0*/  @P5 LDG.E R23, desc[UR6][R12.64] ;  /* 0x000000060c175981 */ /* 0x002ee8000c1e1900 */
[----:B--2---:R2:W-:Y:S04]  /*0af0*/  @!P5 STS [R6+0x18], R21 ;  /* 0x000018150600d388 */ /* 0x0045e80000000800 */
[----:B---3--:R2:W-:Y:S02]  /*0b00*/  @P5 STS [R6+0x18], R23 ;  /* 0x0000181706005388 */ /* 0x0085e40000000800 */
.L_x_17:
[----:B------:R-:W-:Y:S05]  /*0b10*/  BSYNC.RECONVERGENT B1 ;  /* 0x0000000000017941 */ /* 0x000fea0003800200 */
.L_x_16:
[----:B------:R-:W-:Y:S04]  /*0b20*/  BSSY.RECONVERGENT B1, `(.L_x_18) ;  /* 0x0000009000017945 */ /* 0x000fe80003800200 */
[----:B------:R-:W-:Y:S05]  /*0b30*/  @P4 BRA `(.L_x_19) ;  /* 0x00000000001c4947 */ /* 0x000fea0003800000 */
[----:B-1----:R-:W1:Y:S02]  /*0b40*/  LDC R20, c[0x0][0x374] ;  /* 0x0000dd00ff147b82 */ /* 0x002e640000000800 */
[----:B-1----:R-:W-:-:S05]  /*0b50*/  VIADD R20, R20, 0xffffffff ;  /* 0xffffffff14147836 */ /* 0x002fca0000000000 */
[----:B------:R-:W-:-:S13]  /*0b60*/  ISETP.NE.AND P4, PT, R20, UR9, PT ;  /* 0x0000000914007c0c */ /* 0x000fda000bf85270 */
[----:B--2---:R-:W2:Y:S04]  /*0b70*/  @P4 LDG.E R21, desc[UR6][R16.64] ;  /* 0x0000000610154981 */ /* 0x004ea8000c1e1900 */
[----:B------:R-:W3:Y:S04]  /*0b80*/  @!P4 LDG.E R23, desc[UR6][R14.64] ;  /* 0x000000060e17c981 */ /* 0x000ee8000c1e1900 */
[----:B--2---:R4:W-:Y:S04]  /*0b90*/  @P4 STS [R24+0x20], R21 ;  /* 0x0000201518004388 */ /* 0x0049e80000000800 */
[----:B---3--:R4:W-:Y:S02]  /*0ba0*/  @!P4 STS [R24+0x20], R23 ;  /* 0x000020171800c388 */ /* 0x0089e40000000800 */
.L_x_19:
[----:B------:R-:W-:Y:S05]  /*0bb0*/  BSYNC.RECONVERGENT B1 ;  /* 0x0000000000017941 */ /* 0x000fea0003800200 */
.L_x_18:
[----:B------:R-:W-:Y:S04]  /*0bc0*/  BSSY.RECONVERGENT B1, `(.L_x_20) ;  /* 0x0000009000017945 */ /* 0x000fe80003800200 */
[----:B------:R-:W-:Y:S05]  /*0bd0*/  @P3 BRA `(.L_x_21) ;  /* 0x00000000001c3947 */ /* 0x000fea0003800000 */
[----:B------:R-:W-:-:S13]  /*0be0*/  ISETP.NE.AND P3, PT, RZ, UR9, PT ;  /* 0x00000009ff007c0c */ /* 0x000fda000bf65270 */
[----:B--2-4-:R-:W-:Y:S01]  /*0bf0*/  @P3 VIADD R21, R7, 0xffffffef ;  /* 0xffffffef07153836 */ /* 0x014fe20000000000 */
[----:B-1----:R-:W2:Y:S03]  /*0c00*/  @!P3 LDG.E R23, desc[UR6][R12.64] ;  /* 0x000000060c17b981 */ /* 0x002ea6000c1e1900 */
[----:B------:R-:W-:-:S06]  /*0c10*/  @P3 IMAD.WIDE.U32 R20, R21, 0x4, R8 ;  /* 0x0000000415143825 */ /* 0x000fcc00078e0008 */
[----:B------:R-:W3:Y:S04]  /*0c20*/  @P3 LDG.E R21, desc[UR6][R20.64] ;  /* 0x0000000614153981 */ /* 0x000ee8000c1e1900 */
[----:B--2---:R1:W-:Y:S04]  /*0c30*/  @!P3 STS [R24], R23 ;  /* 0x000000171800b388 */ /* 0x0043e80000000800 */
[----:B---3--:R1:W-:Y:S02]  /*0c40*/  @P3 STS [R24], R21 ;  /* 0x0000001518003388 */ /* 0x0083e40000000800 */
.L_x_21:
[----:B------:R-:W-:Y:S05]  /*0c50*/  BSYNC.RECONVERGENT B1 ;  /* 0x0000000000017941 */ /* 0x000fea0003800200 */
.L_x_20:
        /* <DEDUP_REMOVED lines=9> */
.L_x_23:
[----:B------:R-:W-:Y:S05]  /*0cf0*/  BSYNC.RECONVERGENT B1 ;  /* 0x0000000000017941 */ /* 0x000fea0003800200 */
.L_x_22:
[----:B------:R-:W-:Y:S04]  /*0d00*/  BSSY.RECONVERGENT B1, `(.L_x_24) ;  /* 0x000000b000017945 */ /* 0x000fe80003800200 */
[----:B------:R-:W-:Y:S05]  /*0d10*/  @P1 BRA `(.L_x_25) ;  /* 0x0000000000241947 */ /* 0x000fea0003800000 */
[----:B------:R-:W-:-:S13]  /*0d20*/  ISETP.NE.AND P1, PT, RZ, UR9, PT ;  /* 0x00000009ff007c0c */ /* 0x000fda000bf25270 */
[C---:B-12-4-:R-:W-:Y:S01]  /*0d30*/  @!P1 IADD3 R21, PT, PT, R7.reuse, -0xe1, RZ ;  /* 0xffffff1f07159810 */ /* 0x056fe20007ffe0ff */
[----:B------:R-:W-:-:S04]  /*0d40*/  @P1 VIADD R23, R7, 0xffffff0f ;  /* 0xffffff0f07171836 */ /* 0x000fc80000000000 */
[----:B---3--:R-:W-:-:S04]  /*0d50*/  @!P1 IMAD.WIDE.U32 R20, R21, 0x4, R8 ;  /* 0x0000000415149825 */ /* 0x008fc800078e0008 */
[----:B------:R-:W-:Y:S02]  /*0d60*/  @P1 IMAD.WIDE.U32 R22, R23, 0x4, R8 ;  /* 0x0000000417161825 */ /* 0x000fe400078e0008 */
[----:B------:R-:W2:Y:S04]  /*0d70*/  @!P1 LDG.E R21, desc[UR6][R20.64] ;  /* 0x0000000614159981 */ /* 0x000ea8000c1e1900 */
[----:B------:R-:W3:Y:S04]  /*0d80*/  @P1 LDG.E R23, desc[UR6][R22.64] ;  /* 0x0000000616171981 */ /* 0x000ee8000c1e1900 */
[----:B--2---:R1:W-:Y:S04]  /*0d90*/  @!P1 STS [R6+0x30], R21 ;  /* 0x0000301506009388 */ /* 0x0043e80000000800 */
[----:B---3--:R1:W-:Y:S02]  /*0da0*/  @P1 STS [R6+0x30], R23 ;  /* 0x0000301706001388 */ /* 0x0083e40000000800 */
.L_x_25:
[----:B------:R-:W-:Y:S05]  /*0db0*/  BSYNC.RECONVERGENT B1 ;  /* 0x0000000000017941 */ /* 0x000fea0003800200 */
.L_x_24:
[----:B------:R-:W-:Y:S04]  /*0dc0*/  BSSY.RECONVERGENT B1, `(.L_x_15) ;  /* 0x000000d000017945 */ /* 0x000fe80003800200 */
[----:B------:R-:W-:Y:S05]  /*0dd0*/  @P0 BRA `(.L_x_26) ;  /* 0x00000000002c0947 */ /* 0x000fea0003800000 */
[----:B-1-3--:R-:W1:Y:S02]  /*0de0*/  LDC R20, c[0x0][0x374] ;  /* 0x0000dd00ff147b82 */ /* 0x00ae640000000800 */
[----:B-1----:R-:W-:-:S05]  /*0df0*/  VIADD R20, R20, 0xffffffff ;  /* 0xffffffff14147836 */ /* 0x002fca0000000000 */
[----:B------:R-:W-:-:S13]  /*0e00*/  ISETP.NE.AND P0, PT, R20, UR9, PT ;  /* 0x0000000914007c0c */ /* 0x000fda000bf05270 */
[C---:B--2-4-:R-:W-:Y:S01]  /*0e10*/  @P0 IADD3 R21, PT, PT, R7.reuse, -0xef, RZ ;  /* 0xffffff1107150810 */ /* 0x054fe20007ffe0ff */
[----:B------:R-:W-:-:S04]  /*0e20*/  @!P0 VIADD R23, R7, 0xffffff01 ;  /* 0xffffff0107178836 */ /* 0x000fc80000000000 */
[----:B------:R-:W-:-:S04]  /*0e30*/  @P0 IMAD.WIDE.U32 R20, R21, 0x4, R8 ;  /* 0x0000000415140825 */ /* 0x000fc800078e0008 */
[----:B------:R-:W-:Y:S02]  /*0e40*/  @!P0 IMAD.WIDE.U32 R22, R23, 0x4, R8 ;  /* 0x0000000417168825 */ /* 0x000fe400078e0008 */
[----:B------:R-:W2:Y:S04]  /*0e50*/  @P0 LDG.E R21, desc[UR6][R20.64] ;  /* 0x0000000614150981 */ /* 0x000ea8000c1e1900 */
[----:B------:R-:W3:Y:S04]  /*0e60*/  @!P0 LDG.E R23, desc[UR6][R22.64] ;  /* 0x0000000616178981 */ /* 0x000ee8000c1e1900 */
[----:B--2---:R1:W-:Y:S04]  /*0e70*/  @P0 STS [R24+0x38], R21 ;  /* 0x0000381518000388 */ /* 0x0043e80000000800 */
[----:B---3--:R1:W-:Y:S02]  /*0e80*/  @!P0 STS [R24+0x38], R23 ;  /* 0x0000381718008388 */ /* 0x0083e40000000800 */
.L_x_26:
[----:B------:R-:W-:Y:S05]  /*0e90*/  BSYNC.RECONVERGENT B1 ;  /* 0x0000000000017941 */ /* 0x000fea0003800200 */
.L_x_15:
[----:B------:R-:W5:Y:S02]  /*0ea0*/  LDCU UR4, c[0x0][0x374] ;  /* 0x00006e80ff0477ac */ /* 0x000f640008000800 */
[----:B-----5:R-:W-:-:S04]  /*0eb0*/  UIADD3 UR4, UPT, UPT, UR4, -0x1, URZ ;  /* 0xffffffff04047890 */ /* 0x020fc8000fffe0ff */
[----:B------:R-:W-:Y:S02]  /*0ec0*/  UISETP.NE.OR UP1, UPT, UR9, UR4, !UP0 ;  /* 0x000000040900728c */ /* 0x000fe4000c725670 */
[----:B------:R-:W-:-:S09]  /*0ed0*/  UISETP.NE.OR UP0, UPT, UR9, URZ, !UP0 ;  /* 0x000000ff0900728c */ /* 0x000fd2000c705670 */
[----:B------:R-:W-:Y:S05]  /*0ee0*/  BRA.U UP0, `(.L_x_27) ;  /* 0x0000000100887547 */ /* 0x000fea000b800000 */
[----:B------:R-:W-:Y:S01]  /*0ef0*/  ISETP.NE.AND P5, PT, R0, RZ, PT ;  /* 0x000000ff0000720c */ /* 0x000fe20003fa5270 */
[----:B------:R-:W-:Y:S02]  /*0f00*/  VIADD R29, R5, 0xffffffff ;  /* 0xffffffff051d7836 */ /* 0x000fe40000000000 */
[----:B------:R-:W-:-:S03]  /*0f10*/  VIADD R28, R2, 0xffffffff ;  /* 0xffffffff021c7836 */ /* 0x000fc60000000000 */
[----:B------:R-:W-:-:S07]  /*0f20*/  ISETP.NE.AND P2, PT, R0, R29, PT ;  /* 0x0000001d0000720c */ /* 0x000fce0003f45270 */
[----:B-12-4-:R-:W-:-:S05]  /*0f30*/  @!P5 IADD3 R23, PT, PT, R7, -0x10, RZ ;  /* 0xfffffff00717d810 */ /* 0x016fca0007ffe0ff */
[----:B---3--:R-:W-:-:S05]  /*0f40*/  @!P5 IMAD.WIDE.U32 R22, R23, 0x4, R8 ;  /* 0x000000041716d825 */ /* 0x008fca00078e0008 */
[----:B------:R1:W2:Y:S01]  /*0f50*/  @!P5 LDG.E R26, desc[UR6][R22.64] ;  /* 0x00000006161ad981 */ /* 0x0002a2000c1e1900 */
[----:B------:R-:W-:Y:S01]  /*0f60*/  ISETP.NE.AND P4, PT, R3, R28, PT ;  /* 0x0000001c0300720c */ /* 0x000fe20003f85270 */
[----:B------:R-:W-:Y:S01]  /*0f70*/  @!P2 VIADD R21, R7, 0x10 ;  /* 0x000000100715a836 */ /* 0x000fe20000000000 */
[----:B------:R-:W-:Y:S02]  /*0f80*/  ISETP.NE.OR P0, PT, R3, RZ, P2 ;  /* 0x000000ff0300720c */ /* 0x000fe40001705670 */
[C---:B------:R-:W-:Y:S01]  /*0f90*/  ISETP.NE.OR P1, PT, R0.reuse, R29, P4 ;  /* 0x0000001d0000720c */ /* 0x040fe20002725670 */
[----:B------:R-:W-:Y:S01]  /*0fa0*/  @!P2 IMAD.WIDE.U32 R20, R21, 0x4, R8 ;  /* 0x000000041514a825 */ /* 0x000fe200078e0008 */
[----:B------:R-:W-:Y:S02]  /*0fb0*/  ISETP.NE.AND P3, PT, R3, RZ, PT ;  /* 0x000000ff0300720c */ /* 0x000fe40003f65270 */
[----:B------:R-:W-:Y:S02]  /*0fc0*/  ISETP.NE.OR P6, PT, R0, RZ, P4 ;  /* 0x000000ff0000720c */ /* 0x000fe400027c5670 */
[----:B------:R3:W4:Y:S05]  /*0fd0*/  @!P2 LDG.E R27, desc[UR6][R20.64] ;  /* 0x00000006141ba981 */ /* 0x00072a000c1e1900 */
[----:B-1----:R-:W-:-:S02]  /*0fe0*/  @!P0 IADD3 R23, PT, PT, R7, 0x1f, RZ ;  /* 0x0000001f07178810 */ /* 0x002fc40007ffe0ff */
[----:B------:R-:W-:Y:S02]  /*0ff0*/  @!P1 VIADD R29, R7, 0x11 ;  /* 0x00000011071d9836 */ /* 0x000fe40000000000 */
[----:B0-----:R-:W5:Y:S01]  /*1000*/  @!P3 LDG.E R11, desc[UR6][R10.64+0x3c] ;  /* 0x00003c060a0bb981 */ /* 0x001f62000c1e1900 */
[----:B------:R-:W-:-:S04]  /*1010*/  @!P0 IMAD.WIDE.U32 R22, R23, 0x4, R8 ;  /* 0x0000000417168825 */ /* 0x000fc800078e0008 */
[----:B---3--:R-:W-:Y:S02]  /*1020*/  @!P1 IMAD.WIDE.U32 R20, R29, 0x4, R8 ;  /* 0x000000041d149825 */ /* 0x008fe400078e0008 */
[----:B------:R-:W3:Y:S04]  /*1030*/  @!P4 LDG.E R29, desc[UR6][R16.64] ;  /* 0x00000006101dc981 */ /* 0x000ee8000c1e1900 */
[----:B------:R-:W5:Y:S04]  /*1040*/  @!P1 LDG.E R21, desc[UR6][R20.64] ;  /* 0x0000000614159981 */ /* 0x000f68000c1e1900 */
[----:B------:R-:W5:Y:S04]  /*1050*/  @!P0 LDG.E R23, desc[UR6][R22.64] ;  /* 0x0000000616178981 */ /* 0x000f68000c1e1900 */
[----:B--2---:R0:W-:Y:S01]  /*1060*/  @!P5 STS [R25+0x4], R26 ;  /* 0x0000041a1900d388 */ /* 0x0041e20000000800 */
[----:B------:R-:W-:-:S03]  /*1070*/  LOP3.LUT P5, RZ, R0, R3, RZ, 0xfc, !PT ;  /* 0x0000000300ff7212 */ /* 0x000fc600078afcff */
[----:B0-----:R-:W2:Y:S10]  /*1080*/  @!P6 LDG.E R26, desc[UR6][R14.64] ;  /* 0x000000060e1ae981 */ /* 0x001eb4000c1e1900 */
[----:B------:R-:W2:Y:S04]  /*1090*/  @!P5 LDG.E R28, desc[UR6][R12.64] ;  /* 0x000000060c1cd981 */ /* 0x000ea8000c1e1900 */
[----:B----4-:R0:W-:Y:S04]  /*10a0*/  @!P2 STS [R24+0x34], R27 ;  /* 0x0000341b1800a388 */ /* 0x0101e80000000800 */
[----:B---3--:R0:W-:Y:S04]  /*10b0*/  @!P4 STS [R24+0x20], R29 ;  /* 0x0000201d1800c388 */ /* 0x0081e80000000800 */
[----:B-----5:R0:W-:Y:S04]  /*10c0*/  @!P3 STS [R6+0x18], R11 ;  /* 0x0000180b0600b388 */ /* 0x0201e80000000800 */
[----:B--2---:R0:W-:Y:S04]  /*10d0*/  @!P6 STS [R25+0x8], R26 ;  /* 0x0000081a1900e388 */ /* 0x0041e80000000800 */
[----:B------:R0:W-:Y:S04]  /*10e0*/  @!P5 STS [R24], R28 ;  /* 0x0000001c1800d388 */ /* 0x0001e80000000800 */
[----:B------:R0:W-:Y:S04]  /*10f0*/  @!P1 STS [R24+0x38], R21 ;  /* 0x0000381518009388 */ /* 0x0001e80000000800 */
[----:B------:R0:W-:Y:S02]  /*1100*/  @!P0 STS [R6+0x30], R23 ;  /* 0x0000301706008388 */ /* 0x0001e40000000800 */
.L_x_27:
[----:B------:R-:W-:Y:S05]  /*1110*/  BRA.U UP1, `(.L_x_3) ;  /* 0x0000000101907547 */ /* 0x000fea000b800000 */
[----:B------:R-:W-:Y:S01]  /*1120*/  VIADD R5, R5, 0xffffffff ;  /* 0xffffffff05057836 */ /* 0x000fe20000000000 */
[----:B------:R-:W-:-:S04]  /*1130*/  ISETP.NE.AND P0, PT, R0, RZ, PT ;  /* 0x000000ff0000720c */ /* 0x000fc80003f05270 */
[----:B------:R-:W-:-:S09]  /*1140*/  ISETP.NE.AND P1, PT, R0, R5, PT ;  /* 0x000000050000720c */ /* 0x000fd20003f25270 */
[----:B012-4-:R-:W-:-:S04]  /*1150*/  @!P0 IADD3 R21, PT, PT, R7, -0x10, RZ ;  /* 0xfffffff007158810 */ /* 0x017fc80007ffe0ff */
[----:B------:R-:W-:Y:S02]  /*1160*/  @!P1 VIADD R11, R7, 0x10 ;  /* 0x00000010070b9836 */ /* 0x000fe40000000000 */
[----:B---3--:R-:W-:-:S04]  /*1170*/  @!P0 IMAD.WIDE.U32 R20, R21, 0x4, R8 ;  /* 0x0000000415148825 */ /* 0x008fc800078e0008 */
[----:B------:R-:W-:Y:S02]  /*1180*/  @!P1 IMAD.WIDE.U32 R10, R11, 0x4, R8 ;  /* 0x000000040b0a9825 */ /* 0x000fe400078e0008 */
[----:B------:R-:W2:Y:S04]  /*1190*/  @!P0 LDG.E R20, desc[UR6][R20.64] ;  /* 0x0000000614148981 */ /* 0x000ea8000c1e1900 */
[----:B------:R-:W3:Y:S01]  /*11a0*/  @!P1 LDG.E R11, desc[UR6][R10.64] ;  /* 0x000000060a0b9981 */ /* 0x000ee2000c1e1900 */
[C---:B------:R-:W-:Y:S01]  /*11b0*/  ISETP.NE.AND P2, PT, R3.reuse, RZ, PT ;  /* 0x000000ff0300720c */ /* 0x040fe20003f45270 */
[----:B------:R-:W-:Y:S01]  /*11c0*/  VIADD R22, R2, 0xffffffff ;  /* 0xffffffff02167836 */ /* 0x000fe20000000000 */
[----:B------:R-:W-:Y:S04]  /*11d0*/  BSSY.RECONVERGENT B1, `(.L_x_28) ;  /* 0x0000011000017945 */ /* 0x000fe80003800200 */
[----:B------:R-:W-:Y:S01]  /*11e0*/  ISETP.NE.AND P3, PT, R3, R22, PT ;  /* 0x000000160300720c */ /* 0x000fe20003f65270 */
[----:B--2---:R0:W-:Y:S04]  /*11f0*/  @!P0 STS [R25+0x4], R20 ;  /* 0x0000041419008388 */ /* 0x0041e80000000800 */
[----:B---3--:R0:W-:Y:S02]  /*1200*/  @!P1 STS [R24+0x34], R11 ;  /* 0x0000340b18009388 */ /* 0x0081e40000000800 */
[----:B------:R-:W-:Y:S06]  /*1210*/  @P2 BRA `(.L_x_29) ;  /* 0x0000000000302947 */ /* 0x000fec0003800000 */
[----:B------:R-:W-:Y:S01]  /*1220*/  IADD3 R3, PT, PT, R2, -0x1, RZ ;  /* 0xffffffff02037810 */ /* 0x000fe20007ffe0ff */
[----:B------:R-:W2:Y:S03]  /*1230*/  LDG.E R13, desc[UR6][R12.64] ;  /* 0x000000060c0d7981 */ /* 0x000ea6000c1e1900 */
[----:B------:R-:W-:Y:S01]  /*1240*/  ISETP.NE.AND P2, PT, R0, R3, PT ;  /* 0x000000030000720c */ /* 0x000fe20003f45270 */
[----:B------:R-:W-:-:S04]  /*1250*/  @!P0 VIADD R3, R7, 0xffffffef ;  /* 0xffffffef07038836 */ /* 0x000fc80000000000 */
[----:B------:R-:W-:-:S06]  /*1260*/  @!P0 IMAD.WIDE.U32 R2, R3, 0x4, R8 ;  /* 0x0000000403028825 */ /* 0x000fcc00078e0008 */
[----:B------:R-:W3:Y:S02]  /*1270*/  @!P0 LDG.E R3, desc[UR6][R2.64] ;  /* 0x0000000602038981 */ /* 0x000ee4000c1e1900 */
[----:B------:R-:W-:-:S04]  /*1280*/  @!P2 VIADD R5, R7, 0xf ;  /* 0x0000000f0705a836 */ /* 0x000fc80000000000 */
[----:B------:R-:W-:-:S06]  /*1290*/  @!P2 IMAD.WIDE.U32 R8, R5, 0x4, R8 ;  /* 0x000000040508a825 */ /* 0x000fcc00078e0008 */
[----:B------:R-:W4:Y:S04]  /*12a0*/  @!P2 LDG.E R9, desc[UR6][R8.64] ;  /* 0x000000060809a981 */ /* 0x000f28000c1e1900 */
[----:B--2---:R1:W-:Y:S04]  /*12b0*/  STS [R6+0x18], R13 ;  /* 0x0000180d06007388 */ /* 0x0043e80000000800 */
[----:B---3--:R1:W-:Y:S04]  /*12c0*/  @!P0 STS [R4], R3 ;  /* 0x0000000304008388 */ /* 0x0083e80000000800 */
[----:B----4-:R1:W-:Y:S02]  /*12d0*/  @!P2 STS [R6+0x30], R9 ;  /* 0x000030090600a388 */ /* 0x0103e40000000800 */
.L_x_29:
[----:B------:R-:W-:Y:S05]  /*12e0*/  BSYNC.RECONVERGENT B1 ;  /* 0x0000000000017941 */ /* 0x000fea0003800200 */
.L_x_28:
[----:B------:R-:W-:Y:S05]  /*12f0*/  @P3 BRA `(.L_x_3) ;  /* 0x0000000000183947 */ /* 0x000fea0003800000 */
[----:B------:R-:W2:Y:S04]  /*1300*/  LDG.E R15, desc[UR6][R14.64] ;  /* 0x000000060e0f7981 */ /* 0x000ea8000c1e1900 */
[----:B------:R-:W3:Y:S04]  /*1310*/  @!P0 LDG.E R18, desc[UR6][R18.64] ;  /* 0x0000000612128981 */ /* 0x000ee8000c1e1900 */
[----:B------:R-:W4:Y:S04]  /*1320*/  @!P1 LDG.E R17, desc[UR6][R16.64] ;  /* 0x0000000610119981 */ /* 0x000f28000c1e1900 */
[----:B--2---:R2:W-:Y:S04]  /*1330*/  STS [R24+0x20], R15 ;  /* 0x0000200f18007388 */ /* 0x0045e80000000800 */
[----:B---3--:R2:W-:Y:S04]  /*1340*/  @!P0 STS [R25+0x8], R18 ;  /* 0x0000081219008388 */ /* 0x0085e80000000800 */
[----:B----4-:R2:W-:Y:S02]  /*1350*/  @!P1 STS [R24+0x38], R17 ;  /* 0x0000381118009388 */ /* 0x0105e40000000800 */
.L_x_3:
[----:B------:R-:W-:Y:S05]  /*1360*/  BSYNC.RECONVERGENT B0 ;  /* 0x0000000000007941 */ /* 0x000fea0003800200 */
.L_x_0:
[----:B------:R-:W-:Y:S06]  /*1370*/  BAR.SYNC.DEFER_BLOCKING 0x0 ;  /* 0x0000000000007b1d */ /* 0x000fec0000010000 */
[----:B------:R-:W5:Y:S04]  /*1380*/  LDS R0, [R24] ;  /* 0x0000000018007984 */ /* 0x000f680000000800 */
[----:B-1----:R-:W-:Y:S04]  /*1390*/  LDS R3, [R24+0x4] ;  /* 0x0000040018037984 */ /* 0x002fe80000000800 */
[----:B------:R-:W1:Y:S04]  /*13a0*/  LDS R2, [R24+0x8] ;  /* 0x0000080018027984 */ /* 0x000e680000000800 */
[----:B------:R-:W-:Y:S04]  /*13b0*/  LDS R5, [R24+0x18] ;  /* 0x0000180018057984 */ /* 0x000fe80000000800 */
[----:B------:R-:W3:Y:S04]  /*13c0*/  LDS R4, [R24+0x20] ;  /* 0x0000200018047984 */ /* 0x000ee80000000800 */
[----:B0-----:R-:W-:Y:S04]  /*13d0*/  LDS R9, [R24+0x30] ;  /* 0x0000300018097984 */ /* 0x001fe80000000800 */
[----:B--2---:R-:W0:Y:S04]  /*13e0*/  LDS R6, [R24+0x34] ;  /* 0x0000340018067984 */ /* 0x004e280000000800 */
[----:B------:R-:W2:Y:S01]  /*13f0*/  LDS R11, [R24+0x38] ;  /* 0x00003800180b7984 */ /* 0x000ea20000000800 */
[----:B-----5:R-:W-:-:S02]  /*1400*/  ISETP.NE.AND P0, PT, R0, 0x31, PT ;  /* 0x000000310000780c */ /* 0x020fc40003f05270 */
[----:B-1----:R-:W-:-:S04]  /*1410*/  IADD3 R2, PT, PT, R2, R3, R0 ;  /* 0x0000000302027210 */ /* 0x002fc80007ffe000 */
[----:B---3--:R-:W-:-:S04]  /*1420*/  IADD3 R2, PT, PT, R4, R2, R5 ;  /* 0x0000000204027210 */ /* 0x008fc80007ffe005 */
[----:B0-----:R-:W-:-:S04]  /*1430*/  IADD3 R2, PT, PT, R6, R2, R9 ;  /* 0x0000000206027210 */ /* 0x001fc80007ffe009 */
[----:B--2---:R-:W-:Y:S01]  /*1440*/  IADD3 R2, PT, PT, R2, R11, RZ ;  /* 0x0000000b02027210 */ /* 0x004fe20007ffe0ff */
[----:B------:R-:W-:Y:S06]  /*1450*/  @P0 BRA `(.L_x_30) ;  /* 0x0000000000440947 */ /* 0x000fec0003800000 */
[----:B------:R-:W-:-:S05]  /*1460*/  VIADD R2, R2, 0xfffffe7c ;  /* 0xfffffe7c02027836 */ /* 0x000fca0000000000 */
[----:B------:R-:W-:-:S13]  /*1470*/  ISETP.GT.U32.AND P0, PT, R2, -0x3, PT ;  /* 0xfffffffd0200780c */ /* 0x000fda0003f04070 */
[----:B------:R-:W-:Y:S05]  /*1480*/  @P0 BRA `(.L_x_31) ;  /* 0x0000000000240947 */ /* 0x000fea0003800000 */
[----:B------:R-:W0:Y:S01]  /*1490*/  LDC.64 R2, c[0x0][0x388] ;  /* 0x0000e200ff027b82 */ /* 0x000e220000000a00 */
[----:B------:R-:W-:-:S07]  /*14a0*/  IMAD.MOV.U32 R9, RZ, RZ, 0x30 ;  /* 0x00000030ff097424 */ /* 0x000fce00078e00ff */
[----:B------:R-:W1:Y:S01]  /*14b0*/  LDC.64 R4, c[0x0][0x390] ;  /* 0x0000e400ff047b82 */ /* 0x000e620000000a00 */
[----:B0-----:R-:W-:-:S05]  /*14c0*/  IMAD.WIDE.U32 R2, R7, 0x4, R2 ;  /* 0x0000000407027825 */ /* 0x001fca00078e0002 */
[----:B------:R-:W-:Y:S04]  /*14d0*/  STG.E desc[UR6][R2.64], R9 ;  /* 0x0000000902007986 */ /* 0x000fe8000c101906 */
[----:B-1----:R-:W2:Y:S02]  /*14e0*/  LDG.E R0, desc[UR6][R4.64] ;  /* 0x0000000604007981 */ /* 0x002ea4000c1e1900 */
[----:B--2---:R-:W-:-:S05]  /*14f0*/  IADD3 R7, PT, PT, R0, 0x1, RZ ;  /* 0x0000000100077810 */ /* 0x004fca0007ffe0ff */
[----:B------:R-:W-:Y:S01]  /*1500*/  STG.E desc[UR6][R4.64], R7 ;  /* 0x0000000704007986 */ /* 0x000fe2000c101906 */
[----:B------:R-:W-:Y:S05]  /*1510*/  EXIT ;  /* 0x000000000000794d */ /* 0x000fea0003800000 */
.L_x_31:
[----:B------:R-:W0:Y:S01]  /*1520*/  LDC.64 R2, c[0x0][0x388] ;  /* 0x0000e200ff027b82 */ /* 0x000e220000000a00 */
[----:B------:R-:W-:Y:S02]  /*1530*/  IMAD.MOV.U32 R5, RZ, RZ, 0x31 ;  /* 0x00000031ff057424 */ /* 0x000fe400078e00ff */
[----:B0-----:R-:W-:-:S05]  /*1540*/  IMAD.WIDE.U32 R2, R7, 0x4, R2 ;  /* 0x0000000407027825 */ /* 0x001fca00078e0002 */
[----:B------:R-:W-:Y:S01]  /*1550*/  STG.E desc[UR6][R2.64], R5 ;  /* 0x0000000502007986 */ /* 0x000fe2000c101906 */
[----:B------:R-:W-:Y:S05]  /*1560*/  EXIT ;  /* 0x000000000000794d */ /* 0x000fea0003800000 */
.L_x_30:
[----:B------:R-:W-:-:S13]  /*1570*/  ISETP.NE.AND P0, PT, R2, 0x183, PT ;  /* 0x000001830200780c */ /* 0x000fda0003f05270 */
        /* <DEDUP_REMOVED lines=10> */
.L_x_32:
[----:B------:R-:W0:Y:S01]  /*1620*/  LDC.64 R2, c[0x0][0x388] ;  /* 0x0000e200ff027b82 */ /* 0x000e220000000a00 */
[----:B------:R-:W-:Y:S02]  /*1630*/  IMAD.MOV.U32 R5, RZ, RZ, 0x30 ;  /* 0x00000030ff057424 */ /* 0x000fe400078e00ff */
[----:B0-----:R-:W-:-:S05]  /*1640*/  IMAD.WIDE.U32 R2, R7, 0x4, R2 ;  /* 0x0000000407027825 */ /* 0x001fca00078e0002 */
[----:B------:R-:W-:Y:S01]  /*1650*/  STG.E desc[UR6][R2.64], R5 ;  /* 0x0000000502007986 */ /* 0x000fe2000c101906 */
[----:B------:R-:W-:Y:S05]  /*1660*/  EXIT ;  /* 0x000000000000794d */ /* 0x000fea0003800000 */
.L_x_33:
[----:B------:R-:W-:-:S00]  /*1670*/  BRA `(.L_x_33) ;  /* 0xfffffffc00fc7947 */ /* 0x000fc0000383ffff */
[----:B------:R-:W-:-:S00]  /*1680*/  NOP ;  /* 0x0000000000007918 */ /* 0x000fc00000000000 */
[----:B------:R-:W-:-:S00]  /*1690*/  NOP ;  /* 0x0000000000007918 */ /* 0x000fc00000000000 */
[----:B------:R-:W-:-:S00]  /*16a0*/  NOP ;  /* 0x0000000000007918 */ /* 0x000fc00000000000 */
[----:B------:R-:W-:-:S00]  /*16b0*/  NOP ;  /* 0x0000000000007918 */ /* 0x000fc00000000000 */
[----:B------:R-:W-:-:S00]  /*16c0*/  NOP ;  /* 0x0000000000007918 */ /* 0x000fc00000000000 */
[----:B------:R-:W-:-:S00]  /*16d0*/  NOP ;  /* 0x0000000000007918 */ /* 0x000fc00000000000 */
[----:B------:R-:W-:-:S00]  /*16e0*/  NOP ;  /* 0x0000000000007918 */ /* 0x000fc00000000000 */
[----:B------:R-:W-:-:S00]  /*16f0*/  NOP ;  /* 0x0000000000007918 */ /* 0x000fc00000000000 */
.L_x_34:


//--------------------- .nv.shared._Z6kernelPiS_S_ --------------------------
	.section	.nv.shared._Z6kernelPiS_S_,"aw",@nobits
	.sectionflags	@""
	.align	4
.nv.shared._Z6kernelPiS_S_:
	.zero		1168


//--------------------- .nv.shared.reserved.0     --------------------------
	.section	.nv.shared.reserved.0,"aw",@nobits
	.weak		__nv_reservedSMEM_offset_0_alias
	.size		__nv_reservedSMEM_offset_0_alias, 0, 64
	.other		__nv_reservedSMEM_offset_0_alias,@"STO_CUDA_RESERVED_SHARED STV_DEFAULT"
__nv_reservedSMEM_offset_0_alias:
	.zero		0
	.zero		64


//--------------------- .nv.constant0._Z6kernelPiS_S_ --------------------------
	.section	.nv.constant0._Z6kernelPiS_S_,"a",@progbits
	.sectionflags	@""
	.align	4
.nv.constant0._Z6kernelPiS_S_:
	.zero		920


//--------------------- SYMBOLS --------------------------

	.type		.nv.reservedSmem.offset0,@object
	.size		.nv.reservedSmem.offset0,0x4
	.type		.nv.reservedSmem.cap,@object
	.size		.nv.reservedSmem.cap,0x4
